//
// Generated by NVIDIA NVVM Compiler
//
// Compiler Build ID: CL-36424714
// Cuda compilation tools, release 13.0, V13.0.88
// Based on NVVM 20.0.0
//

.version 9.0
.target sm_100
.address_size 64

	// .globl	_Z11mine_kernelPhS_S_S_
.const .align 1 .b8 target[32];
.const .align 4 .b8 nbits[4];
.const .align 4 .b8 ntime[4];
.const .align 4 .b8 version[4];
.const .align 1 .b8 previous_block_hash[32];
.const .align 4 .u32 len_extranonce2;
.const .align 4 .u32 len_prefix_coinbase;
.const .align 4 .u32 len_suffix_coinbase;
.const .align 4 .u32 merkle_branch_depth;
.global .align 4 .u32 result_nonce;
.const .align 4 .b8 k[256] = {152, 47, 138, 66, 145, 68, 55, 113, 207, 251, 192, 181, 165, 219, 181, 233, 91, 194, 86, 57, 241, 17, 241, 89, 164, 130, 63, 146, 213, 94, 28, 171, 152, 170, 7, 216, 1, 91, 131, 18, 190, 133, 49, 36, 195, 125, 12, 85, 116, 93, 190, 114, 254, 177, 222, 128, 167, 6, 220, 155, 116, 241, 155, 193, 193, 105, 155, 228, 134, 71, 190, 239, 198, 157, 193, 15, 204, 161, 12, 36, 111, 44, 233, 45, 170, 132, 116, 74, 220, 169, 176, 92, 218, 136, 249, 118, 82, 81, 62, 152, 109, 198, 49, 168, 200, 39, 3, 176, 199, 127, 89, 191, 243, 11, 224, 198, 71, 145, 167, 213, 81, 99, 202, 6, 103, 41, 41, 20, 133, 10, 183, 39, 56, 33, 27, 46, 252, 109, 44, 77, 19, 13, 56, 83, 84, 115, 10, 101, 187, 10, 106, 118, 46, 201, 194, 129, 133, 44, 114, 146, 161, 232, 191, 162, 75, 102, 26, 168, 112, 139, 75, 194, 163, 81, 108, 199, 25, 232, 146, 209, 36, 6, 153, 214, 133, 53, 14, 244, 112, 160, 106, 16, 22, 193, 164, 25, 8, 108, 55, 30, 76, 119, 72, 39, 181, 188, 176, 52, 179, 12, 28, 57, 74, 170, 216, 78, 79, 202, 156, 91, 243, 111, 46, 104, 238, 130, 143, 116, 111, 99, 165, 120, 20, 120, 200, 132, 8, 2, 199, 140, 250, 255, 190, 144, 235, 108, 80, 164, 247, 163, 249, 190, 242, 120, 113, 198};

.visible .entry _Z11mine_kernelPhS_S_S_(
	.param .u64 .ptr .align 1 _Z11mine_kernelPhS_S_S__param_0,
	.param .u64 .ptr .align 1 _Z11mine_kernelPhS_S_S__param_1,
	.param .u64 .ptr .align 1 _Z11mine_kernelPhS_S_S__param_2,
	.param .u64 .ptr .align 1 _Z11mine_kernelPhS_S_S__param_3
)
{
	.local .align 16 .b8 	__local_depot0[976];
	.reg .b64 	%SP;
	.reg .b64 	%SPL;
	.reg .pred 	%p<72>;
	.reg .b16 	%rs<77>;
	.reg .b32 	%r<2642>;
	.reg .b64 	%rd<179>;

	mov.u64 	%SPL, __local_depot0;
	ld.param.u64 	%rd33, [_Z11mine_kernelPhS_S_S__param_1];
	ld.param.u64 	%rd35, [_Z11mine_kernelPhS_S_S__param_3];
	cvta.to.global.u64 	%rd1, %rd35;
	add.u64 	%rd2, %SPL, 256;
	add.u64 	%rd3, %SPL, 256;
	add.u64 	%rd4, %SPL, 256;
	add.u64 	%rd5, %SPL, 256;
	add.u64 	%rd6, %SPL, 256;
	add.u64 	%rd7, %SPL, 0;
	add.u64 	%rd8, %SPL, 256;
	add.u64 	%rd9, %SPL, 704;
	add.u64 	%rd10, %SPL, 736;
	add.u64 	%rd11, %SPL, 944;
	ld.const.u32 	%r400, [len_prefix_coinbase];
	cvt.s64.s32 	%rd12, %r400;
	ld.const.u32 	%r401, [len_extranonce2];
	cvt.s64.s32 	%rd13, %r401;
	add.s32 	%r402, %r401, %r400;
	ld.const.u32 	%r403, [len_suffix_coinbase];
	cvt.s64.s32 	%rd14, %r403;
	add.s32 	%r1, %r402, %r403;
	ld.global.u32 	%r404, [result_nonce];
	setp.ne.s32 	%p3, %r404, -1;
	@%p3 bra 	$L__BB0_99;
	cvt.u32.u64 	%r406, %rd13;
	mov.u32 	%r407, %tid.x;
	mul.lo.s32 	%r408, %r407, 38614;
	mov.u32 	%r409, %ctaid.x;
	mul.lo.s32 	%r410, %r409, 63158;
	xor.b32  	%r2, %r410, %r408;
	mov.u32 	%r411, %ntid.x;
	mad.lo.s32 	%r3, %r409, %r411, %r407;
	cvt.s64.s32 	%rd15, %r1;
	add.s64 	%rd16, %rd8, %rd15;
	ld.const.u32 	%r4, [merkle_branch_depth];
	ld.const.u32 	%r412, [version];
	ld.const.u32 	%r413, [ntime];
	ld.const.u32 	%r414, [nbits];
	max.s32 	%r415, %r406, 1;
	sub.s32 	%r416, 55, %r1;
	and.b32  	%r417, %r416, 63;
	add.s32 	%r418, %r1, %r417;
	add.s32 	%r5, %r418, 9;
	and.b32  	%r6, %r415, 7;
	and.b32  	%r7, %r415, 3;
	and.b32  	%r8, %r406, 15;
	and.b32  	%r9, %r406, 7;
	and.b32  	%r10, %r415, 2147483640;
	and.b32  	%r11, %r415, 1;
	ld.const.u8 	%r419, [previous_block_hash+1];
	ld.const.u8 	%rs3, [previous_block_hash+2];
	ld.const.u8 	%r420, [previous_block_hash+3];
	ld.const.u8 	%r421, [previous_block_hash+5];
	ld.const.u8 	%rs4, [previous_block_hash+6];
	ld.const.u8 	%r422, [previous_block_hash+7];
	ld.const.u8 	%r423, [previous_block_hash+9];
	ld.const.u8 	%rs5, [previous_block_hash+10];
	ld.const.u8 	%r424, [previous_block_hash+11];
	ld.const.u8 	%r425, [previous_block_hash+13];
	ld.const.u8 	%rs6, [previous_block_hash+14];
	ld.const.u8 	%r426, [previous_block_hash+15];
	ld.const.u8 	%r427, [previous_block_hash+17];
	ld.const.u8 	%rs7, [previous_block_hash+18];
	ld.const.u8 	%r428, [previous_block_hash+19];
	ld.const.u8 	%r429, [previous_block_hash+21];
	ld.const.u8 	%rs8, [previous_block_hash+22];
	ld.const.u8 	%r430, [previous_block_hash+23];
	ld.const.u8 	%r431, [previous_block_hash+25];
	ld.const.u8 	%rs9, [previous_block_hash+26];
	ld.const.u8 	%r432, [previous_block_hash+27];
	ld.const.u8 	%r433, [previous_block_hash+29];
	ld.const.u8 	%rs10, [previous_block_hash+30];
	ld.const.u8 	%r434, [previous_block_hash+31];
	prmt.b32 	%r12, %r412, 0, 291;
	ld.const.u8 	%r435, [previous_block_hash];
	shl.b32 	%r436, %r435, 24;
	shl.b32 	%r437, %r419, 16;
	or.b32  	%r438, %r437, %r436;
	mul.wide.u16 	%r439, %rs3, 256;
	or.b32  	%r440, %r438, %r439;
	or.b32  	%r13, %r440, %r420;
	ld.const.u8 	%r441, [previous_block_hash+4];
	shl.b32 	%r442, %r441, 24;
	shl.b32 	%r443, %r421, 16;
	or.b32  	%r444, %r443, %r442;
	mul.wide.u16 	%r445, %rs4, 256;
	or.b32  	%r446, %r444, %r445;
	or.b32  	%r14, %r446, %r422;
	ld.const.u8 	%r447, [previous_block_hash+8];
	shl.b32 	%r448, %r447, 24;
	shl.b32 	%r449, %r423, 16;
	or.b32  	%r450, %r449, %r448;
	mul.wide.u16 	%r451, %rs5, 256;
	or.b32  	%r452, %r450, %r451;
	or.b32  	%r15, %r452, %r424;
	ld.const.u8 	%r453, [previous_block_hash+12];
	shl.b32 	%r454, %r453, 24;
	shl.b32 	%r455, %r425, 16;
	or.b32  	%r456, %r455, %r454;
	mul.wide.u16 	%r457, %rs6, 256;
	or.b32  	%r458, %r456, %r457;
	or.b32  	%r16, %r458, %r426;
	ld.const.u8 	%r459, [previous_block_hash+16];
	shl.b32 	%r460, %r459, 24;
	shl.b32 	%r461, %r427, 16;
	or.b32  	%r462, %r461, %r460;
	mul.wide.u16 	%r463, %rs7, 256;
	or.b32  	%r464, %r462, %r463;
	or.b32  	%r17, %r464, %r428;
	ld.const.u8 	%r465, [previous_block_hash+20];
	shl.b32 	%r466, %r465, 24;
	shl.b32 	%r467, %r429, 16;
	or.b32  	%r468, %r467, %r466;
	mul.wide.u16 	%r469, %rs8, 256;
	or.b32  	%r470, %r468, %r469;
	or.b32  	%r18, %r470, %r430;
	ld.const.u8 	%r471, [previous_block_hash+24];
	shl.b32 	%r472, %r471, 24;
	shl.b32 	%r473, %r431, 16;
	or.b32  	%r474, %r473, %r472;
	mul.wide.u16 	%r475, %rs9, 256;
	or.b32  	%r476, %r474, %r475;
	or.b32  	%r19, %r476, %r432;
	ld.const.u8 	%r477, [previous_block_hash+28];
	shl.b32 	%r478, %r477, 24;
	shl.b32 	%r479, %r433, 16;
	or.b32  	%r480, %r479, %r478;
	mul.wide.u16 	%r481, %rs10, 256;
	or.b32  	%r482, %r480, %r481;
	or.b32  	%r20, %r482, %r434;
	prmt.b32 	%r21, %r413, 0, 291;
	prmt.b32 	%r22, %r414, 0, 291;
	and.b32  	%r23, %r406, 2147483632;
	neg.s32 	%r24, %r10;
	cvta.to.global.u64 	%rd17, %rd33;
	mov.b32 	%r2463, 0;
$L__BB0_2:
	cvt.u32.u64 	%r483, %rd13;
	setp.lt.s32 	%p4, %r483, 1;
	@%p4 bra 	$L__BB0_14;
	setp.lt.s32 	%p5, %r483, 8;
	mov.b32 	%r2466, 0;
	@%p5 bra 	$L__BB0_6;
	add.s64 	%rd174, %rd9, 3;
	mov.u32 	%r2464, %r24;
$L__BB0_5:
	.pragma "nounroll";
	// begin inline asm
	mov.u64 	%rd46, %clock64;
	// end inline asm
	cvt.u32.u64 	%r486, %rd46;
	xor.b32  	%r487, %r2, %r486;
	add.s32 	%r488, %r3, %r487;
	mul.hi.u32 	%r489, %r488, -2139062143;
	shr.u32 	%r490, %r489, 7;
	add.s32 	%r491, %r488, %r490;
	st.local.u8 	[%rd174+-3], %r491;
	// begin inline asm
	mov.u64 	%rd47, %clock64;
	// end inline asm
	cvt.u32.u64 	%r492, %rd47;
	xor.b32  	%r493, %r2, %r492;
	add.s32 	%r494, %r3, %r493;
	mul.hi.u32 	%r495, %r494, -2139062143;
	shr.u32 	%r496, %r495, 7;
	add.s32 	%r497, %r494, %r496;
	st.local.u8 	[%rd174+-2], %r497;
	// begin inline asm
	mov.u64 	%rd48, %clock64;
	// end inline asm
	cvt.u32.u64 	%r498, %rd48;
	xor.b32  	%r499, %r2, %r498;
	add.s32 	%r500, %r3, %r499;
	mul.hi.u32 	%r501, %r500, -2139062143;
	shr.u32 	%r502, %r501, 7;
	add.s32 	%r503, %r500, %r502;
	st.local.u8 	[%rd174+-1], %r503;
	// begin inline asm
	mov.u64 	%rd49, %clock64;
	// end inline asm
	cvt.u32.u64 	%r504, %rd49;
	xor.b32  	%r505, %r2, %r504;
	add.s32 	%r506, %r3, %r505;
	mul.hi.u32 	%r507, %r506, -2139062143;
	shr.u32 	%r508, %r507, 7;
	add.s32 	%r509, %r506, %r508;
	st.local.u8 	[%rd174], %r509;
	// begin inline asm
	mov.u64 	%rd50, %clock64;
	// end inline asm
	cvt.u32.u64 	%r510, %rd50;
	xor.b32  	%r511, %r2, %r510;
	add.s32 	%r512, %r3, %r511;
	mul.hi.u32 	%r513, %r512, -2139062143;
	shr.u32 	%r514, %r513, 7;
	add.s32 	%r515, %r512, %r514;
	st.local.u8 	[%rd174+1], %r515;
	// begin inline asm
	mov.u64 	%rd51, %clock64;
	// end inline asm
	cvt.u32.u64 	%r516, %rd51;
	xor.b32  	%r517, %r2, %r516;
	add.s32 	%r518, %r3, %r517;
	mul.hi.u32 	%r519, %r518, -2139062143;
	shr.u32 	%r520, %r519, 7;
	add.s32 	%r521, %r518, %r520;
	st.local.u8 	[%rd174+2], %r521;
	// begin inline asm
	mov.u64 	%rd52, %clock64;
	// end inline asm
	cvt.u32.u64 	%r522, %rd52;
	xor.b32  	%r523, %r2, %r522;
	add.s32 	%r524, %r3, %r523;
	mul.hi.u32 	%r525, %r524, -2139062143;
	shr.u32 	%r526, %r525, 7;
	add.s32 	%r527, %r524, %r526;
	st.local.u8 	[%rd174+3], %r527;
	// begin inline asm
	mov.u64 	%rd53, %clock64;
	// end inline asm
	cvt.u32.u64 	%r528, %rd53;
	xor.b32  	%r529, %r2, %r528;
	add.s32 	%r530, %r3, %r529;
	mul.hi.u32 	%r531, %r530, -2139062143;
	shr.u32 	%r532, %r531, 7;
	add.s32 	%r533, %r530, %r532;
	st.local.u8 	[%rd174+4], %r533;
	add.s32 	%r2464, %r2464, 8;
	add.s64 	%rd174, %rd174, 8;
	setp.ne.s32 	%p6, %r2464, 0;
	mov.u32 	%r2466, %r10;
	@%p6 bra 	$L__BB0_5;
$L__BB0_6:
	setp.eq.s32 	%p7, %r6, 0;
	@%p7 bra 	$L__BB0_14;
	add.s32 	%r534, %r6, -1;
	setp.lt.u32 	%p8, %r534, 3;
	@%p8 bra 	$L__BB0_9;
	// begin inline asm
	mov.u64 	%rd54, %clock64;
	// end inline asm
	cvt.u32.u64 	%r535, %rd54;
	xor.b32  	%r536, %r2, %r535;
	add.s32 	%r537, %r3, %r536;
	mul.hi.u32 	%r538, %r537, -2139062143;
	shr.u32 	%r539, %r538, 7;
	add.s32 	%r540, %r537, %r539;
	cvt.u64.u32 	%rd58, %r2466;
	add.s64 	%rd59, %rd9, %rd58;
	st.local.u8 	[%rd59], %r540;
	// begin inline asm
	mov.u64 	%rd55, %clock64;
	// end inline asm
	cvt.u32.u64 	%r541, %rd55;
	xor.b32  	%r542, %r2, %r541;
	add.s32 	%r543, %r3, %r542;
	mul.hi.u32 	%r544, %r543, -2139062143;
	shr.u32 	%r545, %r544, 7;
	add.s32 	%r546, %r543, %r545;
	st.local.u8 	[%rd59+1], %r546;
	// begin inline asm
	mov.u64 	%rd56, %clock64;
	// end inline asm
	cvt.u32.u64 	%r547, %rd56;
	xor.b32  	%r548, %r2, %r547;
	add.s32 	%r549, %r3, %r548;
	mul.hi.u32 	%r550, %r549, -2139062143;
	shr.u32 	%r551, %r550, 7;
	add.s32 	%r552, %r549, %r551;
	st.local.u8 	[%rd59+2], %r552;
	// begin inline asm
	mov.u64 	%rd57, %clock64;
	// end inline asm
	cvt.u32.u64 	%r553, %rd57;
	xor.b32  	%r554, %r2, %r553;
	add.s32 	%r555, %r3, %r554;
	mul.hi.u32 	%r556, %r555, -2139062143;
	shr.u32 	%r557, %r556, 7;
	add.s32 	%r558, %r555, %r557;
	st.local.u8 	[%rd59+3], %r558;
	add.s32 	%r2466, %r2466, 4;
$L__BB0_9:
	setp.eq.s32 	%p9, %r7, 0;
	@%p9 bra 	$L__BB0_14;
	setp.eq.s32 	%p10, %r7, 1;
	@%p10 bra 	$L__BB0_12;
	// begin inline asm
	mov.u64 	%rd60, %clock64;
	// end inline asm
	cvt.u32.u64 	%r559, %rd60;
	xor.b32  	%r560, %r2, %r559;
	add.s32 	%r561, %r3, %r560;
	mul.hi.u32 	%r562, %r561, -2139062143;
	shr.u32 	%r563, %r562, 7;
	add.s32 	%r564, %r561, %r563;
	cvt.u64.u32 	%rd62, %r2466;
	add.s64 	%rd63, %rd9, %rd62;
	st.local.u8 	[%rd63], %r564;
	// begin inline asm
	mov.u64 	%rd61, %clock64;
	// end inline asm
	cvt.u32.u64 	%r565, %rd61;
	xor.b32  	%r566, %r2, %r565;
	add.s32 	%r567, %r3, %r566;
	mul.hi.u32 	%r568, %r567, -2139062143;
	shr.u32 	%r569, %r568, 7;
	add.s32 	%r570, %r567, %r569;
	st.local.u8 	[%rd63+1], %r570;
	add.s32 	%r2466, %r2466, 2;
$L__BB0_12:
	setp.eq.s32 	%p11, %r11, 0;
	@%p11 bra 	$L__BB0_14;
	// begin inline asm
	mov.u64 	%rd64, %clock64;
	// end inline asm
	cvt.u32.u64 	%r571, %rd64;
	xor.b32  	%r572, %r2, %r571;
	add.s32 	%r573, %r3, %r572;
	mul.hi.u32 	%r574, %r573, -2139062143;
	shr.u32 	%r575, %r574, 7;
	add.s32 	%r576, %r573, %r575;
	cvt.u64.u32 	%rd65, %r2466;
	add.s64 	%rd66, %rd9, %rd65;
	st.local.u8 	[%rd66], %r576;
$L__BB0_14:
	cvt.u32.u64 	%r577, %rd12;
	setp.eq.s32 	%p12, %r577, 0;
	@%p12 bra 	$L__BB0_17;
	mov.b64 	%rd175, 0;
$L__BB0_16:
	ld.param.u64 	%rd172, [_Z11mine_kernelPhS_S_S__param_0];
	cvta.to.global.u64 	%rd68, %rd172;
	add.s64 	%rd69, %rd68, %rd175;
	ld.global.u8 	%rs11, [%rd69];
	add.s64 	%rd70, %rd10, %rd175;
	st.local.u8 	[%rd70], %rs11;
	add.s64 	%rd175, %rd175, 1;
	setp.lt.u64 	%p13, %rd175, %rd12;
	@%p13 bra 	$L__BB0_16;
$L__BB0_17:
	setp.eq.s32 	%p14, %r483, 0;
	@%p14 bra 	$L__BB0_20;
	mov.b64 	%rd176, 0;
$L__BB0_19:
	add.s64 	%rd72, %rd9, %rd176;
	ld.local.u8 	%rs12, [%rd72];
	add.s64 	%rd73, %rd176, %rd12;
	add.s64 	%rd74, %rd10, %rd73;
	st.local.u8 	[%rd74], %rs12;
	add.s64 	%rd176, %rd176, 1;
	setp.lt.u64 	%p15, %rd176, %rd13;
	@%p15 bra 	$L__BB0_19;
$L__BB0_20:
	cvt.u32.u64 	%r579, %rd14;
	setp.eq.s32 	%p16, %r579, 0;
	@%p16 bra 	$L__BB0_23;
	mov.b64 	%rd177, 0;
$L__BB0_22:
	add.s64 	%rd76, %rd17, %rd177;
	ld.global.u8 	%rs13, [%rd76];
	add.s64 	%rd77, %rd12, %rd13;
	add.s64 	%rd78, %rd77, %rd177;
	add.s64 	%rd79, %rd10, %rd78;
	st.local.u8 	[%rd79], %rs13;
	add.s64 	%rd177, %rd177, 1;
	setp.lt.u64 	%p17, %rd177, %rd14;
	@%p17 bra 	$L__BB0_22;
$L__BB0_23:
	setp.eq.s32 	%p18, %r1, 0;
	@%p18 bra 	$L__BB0_26;
	mov.b64 	%rd178, 0;
$L__BB0_25:
	add.s64 	%rd81, %rd10, %rd178;
	ld.local.u8 	%rs14, [%rd81];
	add.s64 	%rd82, %rd8, %rd178;
	st.local.u8 	[%rd82], %rs14;
	add.s64 	%rd178, %rd178, 1;
	setp.lt.u64 	%p19, %rd178, %rd15;
	@%p19 bra 	$L__BB0_25;
$L__BB0_26:
	sub.s32 	%r580, 55, %r1;
	and.b32  	%r581, %r580, 63;
	add.s32 	%r2470, %r1, 1;
	add.s32 	%r582, %r2470, %r581;
	setp.ge.s32 	%p20, %r2470, %r582;
	mov.b16 	%rs15, 128;
	st.local.u8 	[%rd16], %rs15;
	@%p20 bra 	$L__BB0_40;
	add.s32 	%r585, %r581, -1;
	setp.lt.u32 	%p21, %r585, 15;
	@%p21 bra 	$L__BB0_30;
	mov.b32 	%r2469, 0;
$L__BB0_29:
	.pragma "nounroll";
	cvt.s64.s32 	%rd83, %r2470;
	add.s64 	%rd84, %rd8, %rd83;
	mov.b16 	%rs16, 0;
	st.local.u8 	[%rd84], %rs16;
	st.local.u8 	[%rd84+1], %rs16;
	st.local.u8 	[%rd84+2], %rs16;
	st.local.u8 	[%rd84+3], %rs16;
	st.local.u8 	[%rd84+4], %rs16;
	st.local.u8 	[%rd84+5], %rs16;
	st.local.u8 	[%rd84+6], %rs16;
	st.local.u8 	[%rd84+7], %rs16;
	st.local.u8 	[%rd84+8], %rs16;
	st.local.u8 	[%rd84+9], %rs16;
	st.local.u8 	[%rd84+10], %rs16;
	st.local.u8 	[%rd84+11], %rs16;
	st.local.u8 	[%rd84+12], %rs16;
	st.local.u8 	[%rd84+13], %rs16;
	st.local.u8 	[%rd84+14], %rs16;
	st.local.u8 	[%rd84+15], %rs16;
	add.s32 	%r2470, %r2470, 16;
	add.s32 	%r2469, %r2469, 16;
	and.b32  	%r588, %r580, 48;
	setp.ne.s32 	%p22, %r2469, %r588;
	@%p22 bra 	$L__BB0_29;
$L__BB0_30:
	and.b32  	%r590, %r580, 15;
	setp.eq.s32 	%p23, %r590, 0;
	@%p23 bra 	$L__BB0_40;
	sub.s32 	%r591, 7, %r1;
	and.b32  	%r592, %r591, 15;
	add.s32 	%r593, %r592, -1;
	setp.lt.u32 	%p24, %r593, 7;
	@%p24 bra 	$L__BB0_33;
	cvt.s64.s32 	%rd85, %r2470;
	add.s64 	%rd86, %rd8, %rd85;
	mov.b16 	%rs17, 0;
	st.local.u8 	[%rd86], %rs17;
	st.local.u8 	[%rd86+1], %rs17;
	st.local.u8 	[%rd86+2], %rs17;
	st.local.u8 	[%rd86+3], %rs17;
	st.local.u8 	[%rd86+4], %rs17;
	st.local.u8 	[%rd86+5], %rs17;
	st.local.u8 	[%rd86+6], %rs17;
	st.local.u8 	[%rd86+7], %rs17;
	add.s32 	%r2470, %r2470, 8;
$L__BB0_33:
	and.b32  	%r595, %r591, 7;
	setp.eq.s32 	%p25, %r595, 0;
	@%p25 bra 	$L__BB0_40;
	and.b32  	%r596, %r1, 7;
	add.s32 	%r597, %r596, -4;
	setp.lt.u32 	%p26, %r597, 3;
	@%p26 bra 	$L__BB0_36;
	cvt.s64.s32 	%rd87, %r2470;
	add.s64 	%rd88, %rd8, %rd87;
	mov.b16 	%rs18, 0;
	st.local.u8 	[%rd88], %rs18;
	st.local.u8 	[%rd88+1], %rs18;
	st.local.u8 	[%rd88+2], %rs18;
	st.local.u8 	[%rd88+3], %rs18;
	add.s32 	%r2470, %r2470, 4;
$L__BB0_36:
	and.b32  	%r43, %r1, 3;
	setp.eq.s32 	%p27, %r43, 3;
	@%p27 bra 	$L__BB0_40;
	setp.eq.s32 	%p28, %r43, 2;
	cvt.s64.s32 	%rd89, %r2470;
	add.s64 	%rd29, %rd8, %rd89;
	mov.b16 	%rs19, 0;
	st.local.u8 	[%rd29], %rs19;
	@%p28 bra 	$L__BB0_40;
	setp.eq.s32 	%p29, %r43, 1;
	mov.b16 	%rs20, 0;
	st.local.u8 	[%rd29+1], %rs20;
	@%p29 bra 	$L__BB0_40;
	mov.b16 	%rs21, 0;
	st.local.u8 	[%rd29+2], %rs21;
$L__BB0_40:
	setp.lt.s32 	%p30, %r5, 1;
	cvt.u64.u32 	%rd90, %r581;
	add.s64 	%rd91, %rd16, %rd90;
	shl.b32 	%r608, %r1, 3;
	cvt.s64.s32 	%rd92, %r608;
	shr.u64 	%rd93, %rd92, 56;
	st.local.u8 	[%rd91+1], %rd93;
	shr.u64 	%rd94, %rd92, 48;
	st.local.u8 	[%rd91+2], %rd94;
	shr.u64 	%rd95, %rd92, 40;
	st.local.u8 	[%rd91+3], %rd95;
	shr.s32 	%r609, %r1, 28;
	st.local.u8 	[%rd91+4], %r609;
	shr.u32 	%r610, %r1, 21;
	st.local.u8 	[%rd91+5], %r610;
	shr.u32 	%r611, %r1, 13;
	st.local.u8 	[%rd91+6], %r611;
	shr.u32 	%r612, %r1, 5;
	st.local.u8 	[%rd91+7], %r612;
	st.local.u8 	[%rd91+8], %r608;
	mov.b32 	%r2499, 1779033703;
	mov.b32 	%r2498, -1150833019;
	mov.b32 	%r2497, 1013904242;
	mov.b32 	%r2496, -1521486534;
	mov.b32 	%r2495, 1359893119;
	mov.b32 	%r2494, -1694144372;
	mov.b32 	%r2493, 528734635;
	mov.b32 	%r2492, 1541459225;
	@%p30 bra 	$L__BB0_47;
	mov.b32 	%r2481, 0;
	mov.b32 	%r2499, 1779033703;
	mov.b32 	%r2498, -1150833019;
	mov.b32 	%r2497, 1013904242;
	mov.b32 	%r2496, -1521486534;
	mov.b32 	%r2495, 1359893119;
	mov.b32 	%r2494, -1694144372;
	mov.b32 	%r2493, 528734635;
	mov.b32 	%r2492, 1541459225;
$L__BB0_42:
	cvt.u64.u32 	%rd96, %r2481;
	add.s64 	%rd97, %rd8, %rd96;
	ld.local.v4.b32 	{%r623, %r624, %r625, %r626}, [%rd97];
	bfe.u32 	%r627, %r626, 16, 8;
	cvt.u16.u32 	%rs22, %r627;
	bfe.u32 	%r628, %r626, 8, 8;
	bfe.u32 	%r629, %r626, 0, 8;
	bfe.u32 	%r630, %r625, 16, 8;
	cvt.u16.u32 	%rs23, %r630;
	bfe.u32 	%r631, %r625, 8, 8;
	bfe.u32 	%r632, %r625, 0, 8;
	bfe.u32 	%r633, %r624, 16, 8;
	cvt.u16.u32 	%rs24, %r633;
	bfe.u32 	%r634, %r624, 8, 8;
	bfe.u32 	%r635, %r624, 0, 8;
	bfe.u32 	%r636, %r623, 16, 8;
	cvt.u16.u32 	%rs25, %r636;
	bfe.u32 	%r637, %r623, 8, 8;
	bfe.u32 	%r638, %r623, 0, 8;
	shl.b32 	%r639, %r638, 24;
	shl.b32 	%r640, %r637, 16;
	and.b32  	%r641, %r640, 16711680;
	or.b32  	%r642, %r641, %r639;
	and.b16  	%rs26, %rs25, 255;
	mul.wide.u16 	%r643, %rs26, 256;
	or.b32  	%r644, %r642, %r643;
	bfe.u32 	%r645, %r623, 24, 8;
	or.b32  	%r646, %r644, %r645;
	shl.b32 	%r647, %r635, 24;
	shl.b32 	%r648, %r634, 16;
	and.b32  	%r649, %r648, 16711680;
	or.b32  	%r650, %r649, %r647;
	and.b16  	%rs27, %rs24, 255;
	mul.wide.u16 	%r651, %rs27, 256;
	or.b32  	%r652, %r650, %r651;
	bfe.u32 	%r653, %r624, 24, 8;
	or.b32  	%r654, %r652, %r653;
	shl.b32 	%r655, %r632, 24;
	shl.b32 	%r656, %r631, 16;
	and.b32  	%r657, %r656, 16711680;
	or.b32  	%r658, %r657, %r655;
	and.b16  	%rs28, %rs23, 255;
	mul.wide.u16 	%r659, %rs28, 256;
	or.b32  	%r660, %r658, %r659;
	bfe.u32 	%r661, %r625, 24, 8;
	or.b32  	%r662, %r660, %r661;
	shl.b32 	%r663, %r629, 24;
	shl.b32 	%r664, %r628, 16;
	and.b32  	%r665, %r664, 16711680;
	or.b32  	%r666, %r665, %r663;
	and.b16  	%rs29, %rs22, 255;
	mul.wide.u16 	%r667, %rs29, 256;
	or.b32  	%r668, %r666, %r667;
	bfe.u32 	%r669, %r626, 24, 8;
	or.b32  	%r670, %r668, %r669;
	st.local.v4.u32 	[%rd7], {%r646, %r654, %r662, %r670};
	ld.local.v4.b32 	{%r671, %r672, %r673, %r674}, [%rd97+16];
	bfe.u32 	%r675, %r674, 16, 8;
	cvt.u16.u32 	%rs30, %r675;
	bfe.u32 	%r676, %r674, 8, 8;
	bfe.u32 	%r677, %r674, 0, 8;
	bfe.u32 	%r678, %r673, 16, 8;
	cvt.u16.u32 	%rs31, %r678;
	bfe.u32 	%r679, %r673, 8, 8;
	bfe.u32 	%r680, %r673, 0, 8;
	bfe.u32 	%r681, %r672, 16, 8;
	cvt.u16.u32 	%rs32, %r681;
	bfe.u32 	%r682, %r672, 8, 8;
	bfe.u32 	%r683, %r672, 0, 8;
	bfe.u32 	%r684, %r671, 16, 8;
	cvt.u16.u32 	%rs33, %r684;
	bfe.u32 	%r685, %r671, 8, 8;
	bfe.u32 	%r686, %r671, 0, 8;
	shl.b32 	%r687, %r686, 24;
	shl.b32 	%r688, %r685, 16;
	and.b32  	%r689, %r688, 16711680;
	or.b32  	%r690, %r689, %r687;
	and.b16  	%rs34, %rs33, 255;
	mul.wide.u16 	%r691, %rs34, 256;
	or.b32  	%r692, %r690, %r691;
	bfe.u32 	%r693, %r671, 24, 8;
	or.b32  	%r694, %r692, %r693;
	shl.b32 	%r695, %r683, 24;
	shl.b32 	%r696, %r682, 16;
	and.b32  	%r697, %r696, 16711680;
	or.b32  	%r698, %r697, %r695;
	and.b16  	%rs35, %rs32, 255;
	mul.wide.u16 	%r699, %rs35, 256;
	or.b32  	%r700, %r698, %r699;
	bfe.u32 	%r701, %r672, 24, 8;
	or.b32  	%r702, %r700, %r701;
	shl.b32 	%r703, %r680, 24;
	shl.b32 	%r704, %r679, 16;
	and.b32  	%r705, %r704, 16711680;
	or.b32  	%r706, %r705, %r703;
	and.b16  	%rs36, %rs31, 255;
	mul.wide.u16 	%r707, %rs36, 256;
	or.b32  	%r708, %r706, %r707;
	bfe.u32 	%r709, %r673, 24, 8;
	or.b32  	%r710, %r708, %r709;
	shl.b32 	%r711, %r677, 24;
	shl.b32 	%r712, %r676, 16;
	and.b32  	%r713, %r712, 16711680;
	or.b32  	%r714, %r713, %r711;
	and.b16  	%rs37, %rs30, 255;
	mul.wide.u16 	%r715, %rs37, 256;
	or.b32  	%r716, %r714, %r715;
	bfe.u32 	%r717, %r674, 24, 8;
	or.b32  	%r718, %r716, %r717;
	st.local.v4.u32 	[%rd7+16], {%r694, %r702, %r710, %r718};
	ld.local.v4.b32 	{%r719, %r720, %r721, %r722}, [%rd97+32];
	bfe.u32 	%r723, %r722, 16, 8;
	cvt.u16.u32 	%rs38, %r723;
	bfe.u32 	%r724, %r722, 8, 8;
	bfe.u32 	%r725, %r722, 0, 8;
	bfe.u32 	%r726, %r721, 16, 8;
	cvt.u16.u32 	%rs39, %r726;
	bfe.u32 	%r727, %r721, 8, 8;
	bfe.u32 	%r728, %r721, 0, 8;
	bfe.u32 	%r729, %r720, 16, 8;
	cvt.u16.u32 	%rs40, %r729;
	bfe.u32 	%r730, %r720, 8, 8;
	bfe.u32 	%r731, %r720, 0, 8;
	bfe.u32 	%r732, %r719, 16, 8;
	cvt.u16.u32 	%rs41, %r732;
	bfe.u32 	%r733, %r719, 8, 8;
	bfe.u32 	%r734, %r719, 0, 8;
	shl.b32 	%r735, %r734, 24;
	shl.b32 	%r736, %r733, 16;
	and.b32  	%r737, %r736, 16711680;
	or.b32  	%r738, %r737, %r735;
	and.b16  	%rs42, %rs41, 255;
	mul.wide.u16 	%r739, %rs42, 256;
	or.b32  	%r740, %r738, %r739;
	bfe.u32 	%r741, %r719, 24, 8;
	or.b32  	%r742, %r740, %r741;
	shl.b32 	%r743, %r731, 24;
	shl.b32 	%r744, %r730, 16;
	and.b32  	%r745, %r744, 16711680;
	or.b32  	%r746, %r745, %r743;
	and.b16  	%rs43, %rs40, 255;
	mul.wide.u16 	%r747, %rs43, 256;
	or.b32  	%r748, %r746, %r747;
	bfe.u32 	%r749, %r720, 24, 8;
	or.b32  	%r750, %r748, %r749;
	shl.b32 	%r751, %r728, 24;
	shl.b32 	%r752, %r727, 16;
	and.b32  	%r753, %r752, 16711680;
	or.b32  	%r754, %r753, %r751;
	and.b16  	%rs44, %rs39, 255;
	mul.wide.u16 	%r755, %rs44, 256;
	or.b32  	%r756, %r754, %r755;
	bfe.u32 	%r757, %r721, 24, 8;
	or.b32  	%r758, %r756, %r757;
	shl.b32 	%r759, %r725, 24;
	shl.b32 	%r760, %r724, 16;
	and.b32  	%r761, %r760, 16711680;
	or.b32  	%r762, %r761, %r759;
	and.b16  	%rs45, %rs38, 255;
	mul.wide.u16 	%r763, %rs45, 256;
	or.b32  	%r764, %r762, %r763;
	bfe.u32 	%r765, %r722, 24, 8;
	or.b32  	%r766, %r764, %r765;
	st.local.v4.u32 	[%rd7+32], {%r742, %r750, %r758, %r766};
	ld.local.v4.b32 	{%r767, %r768, %r769, %r770}, [%rd97+48];
	bfe.u32 	%r771, %r770, 16, 8;
	cvt.u16.u32 	%rs46, %r771;
	bfe.u32 	%r772, %r770, 8, 8;
	bfe.u32 	%r773, %r770, 0, 8;
	bfe.u32 	%r774, %r769, 16, 8;
	cvt.u16.u32 	%rs47, %r774;
	bfe.u32 	%r775, %r769, 8, 8;
	bfe.u32 	%r776, %r769, 0, 8;
	bfe.u32 	%r777, %r768, 16, 8;
	cvt.u16.u32 	%rs48, %r777;
	bfe.u32 	%r778, %r768, 8, 8;
	bfe.u32 	%r779, %r768, 0, 8;
	bfe.u32 	%r780, %r767, 16, 8;
	cvt.u16.u32 	%rs49, %r780;
	bfe.u32 	%r781, %r767, 8, 8;
	bfe.u32 	%r782, %r767, 0, 8;
	shl.b32 	%r783, %r782, 24;
	shl.b32 	%r784, %r781, 16;
	and.b32  	%r785, %r784, 16711680;
	or.b32  	%r786, %r785, %r783;
	and.b16  	%rs50, %rs49, 255;
	mul.wide.u16 	%r787, %rs50, 256;
	or.b32  	%r788, %r786, %r787;
	bfe.u32 	%r789, %r767, 24, 8;
	or.b32  	%r790, %r788, %r789;
	shl.b32 	%r791, %r779, 24;
	shl.b32 	%r792, %r778, 16;
	and.b32  	%r793, %r792, 16711680;
	or.b32  	%r794, %r793, %r791;
	and.b16  	%rs51, %rs48, 255;
	mul.wide.u16 	%r795, %rs51, 256;
	or.b32  	%r796, %r794, %r795;
	bfe.u32 	%r797, %r768, 24, 8;
	or.b32  	%r798, %r796, %r797;
	shl.b32 	%r799, %r776, 24;
	shl.b32 	%r800, %r775, 16;
	and.b32  	%r801, %r800, 16711680;
	or.b32  	%r802, %r801, %r799;
	and.b16  	%rs52, %rs47, 255;
	mul.wide.u16 	%r803, %rs52, 256;
	or.b32  	%r804, %r802, %r803;
	bfe.u32 	%r805, %r769, 24, 8;
	or.b32  	%r806, %r804, %r805;
	shl.b32 	%r807, %r773, 24;
	shl.b32 	%r808, %r772, 16;
	and.b32  	%r809, %r808, 16711680;
	or.b32  	%r810, %r809, %r807;
	and.b16  	%rs53, %rs46, 255;
	mul.wide.u16 	%r811, %rs53, 256;
	or.b32  	%r812, %r810, %r811;
	bfe.u32 	%r813, %r770, 24, 8;
	or.b32  	%r814, %r812, %r813;
	st.local.v4.u32 	[%rd7+48], {%r790, %r798, %r806, %r814};
	mov.b32 	%r2482, 16;
$L__BB0_43:
	mul.wide.u32 	%rd98, %r2482, 4;
	add.s64 	%rd99, %rd7, %rd98;
	ld.local.v2.u32 	{%r815, %r816}, [%rd99+-8];
	shf.l.wrap.b32 	%r817, %r815, %r815, 15;
	shf.l.wrap.b32 	%r818, %r815, %r815, 13;
	xor.b32  	%r819, %r817, %r818;
	shr.u32 	%r820, %r815, 10;
	xor.b32  	%r821, %r819, %r820;
	ld.local.u32 	%r822, [%rd99+-28];
	add.s32 	%r823, %r821, %r822;
	ld.local.v4.u32 	{%r824, %r825, %r826, %r827}, [%rd99+-64];
	mov.b64 	%rd100, {%r826, %r827};
	shf.l.wrap.b32 	%r828, %r825, %r825, 25;
	shf.l.wrap.b32 	%r829, %r825, %r825, 14;
	xor.b32  	%r830, %r828, %r829;
	shr.u32 	%r831, %r825, 3;
	xor.b32  	%r832, %r830, %r831;
	add.s32 	%r833, %r823, %r824;
	add.s32 	%r834, %r833, %r832;
	shf.l.wrap.b32 	%r835, %r816, %r816, 15;
	shf.l.wrap.b32 	%r836, %r816, %r816, 13;
	xor.b32  	%r837, %r835, %r836;
	shr.u32 	%r838, %r816, 10;
	xor.b32  	%r839, %r837, %r838;
	ld.local.u32 	%r840, [%rd99+-24];
	add.s32 	%r841, %r839, %r840;
	shf.l.wrap.b32 	%r842, %r826, %r826, 25;
	shf.l.wrap.b32 	%r843, %r826, %r826, 14;
	xor.b32  	%r844, %r842, %r843;
	shr.u32 	%r845, %r826, 3;
	xor.b32  	%r846, %r844, %r845;
	add.s32 	%r847, %r841, %r825;
	add.s32 	%r848, %r847, %r846;
	st.local.v2.u32 	[%rd99], {%r834, %r848};
	shf.l.wrap.b32 	%r849, %r834, %r834, 15;
	shf.l.wrap.b32 	%r850, %r834, %r834, 13;
	xor.b32  	%r851, %r849, %r850;
	shr.u32 	%r852, %r834, 10;
	xor.b32  	%r853, %r851, %r852;
	ld.local.u32 	%r854, [%rd99+-20];
	add.s32 	%r855, %r853, %r854;
	shf.l.wrap.b32 	%r856, %r827, %r827, 25;
	shf.l.wrap.b32 	%r857, %r827, %r827, 14;
	xor.b32  	%r858, %r856, %r857;
	shr.u32 	%r859, %r827, 3;
	xor.b32  	%r860, %r858, %r859;
	add.s32 	%r861, %r855, %r826;
	add.s32 	%r862, %r861, %r860;
	st.local.u32 	[%rd99+8], %r862;
	shf.l.wrap.b32 	%r863, %r848, %r848, 15;
	shf.l.wrap.b32 	%r864, %r848, %r848, 13;
	xor.b32  	%r865, %r863, %r864;
	shr.u32 	%r866, %r848, 10;
	xor.b32  	%r867, %r865, %r866;
	ld.local.u32 	%r868, [%rd99+-16];
	add.s32 	%r869, %r867, %r868;
	ld.local.u32 	%r870, [%rd99+-48];
	shf.l.wrap.b32 	%r871, %r870, %r870, 25;
	shf.l.wrap.b32 	%r872, %r870, %r870, 14;
	xor.b32  	%r873, %r871, %r872;
	shr.u32 	%r874, %r870, 3;
	xor.b32  	%r875, %r873, %r874;
	{ .reg .b32 tmp; mov.b64 {tmp, %r876}, %rd100; }
	add.s32 	%r877, %r869, %r876;
	add.s32 	%r878, %r877, %r875;
	st.local.u32 	[%rd99+12], %r878;
	add.s32 	%r2482, %r2482, 4;
	setp.ne.s32 	%p31, %r2482, 64;
	@%p31 bra 	$L__BB0_43;
	mov.b32 	%r2483, 0;
	mov.u32 	%r2484, %r2499;
	mov.u32 	%r2485, %r2498;
	mov.u32 	%r2486, %r2497;
	mov.u32 	%r2487, %r2496;
	mov.u32 	%r2488, %r2495;
	mov.u32 	%r2489, %r2494;
	mov.u32 	%r2490, %r2493;
	mov.u32 	%r2491, %r2492;
$L__BB0_45:
	shf.l.wrap.b32 	%r880, %r2488, %r2488, 26;
	shf.l.wrap.b32 	%r881, %r2488, %r2488, 21;
	xor.b32  	%r882, %r880, %r881;
	shf.l.wrap.b32 	%r883, %r2488, %r2488, 7;
	xor.b32  	%r884, %r882, %r883;
	and.b32  	%r885, %r2488, %r2489;
	not.b32 	%r886, %r2488;
	and.b32  	%r887, %r2490, %r886;
	or.b32  	%r888, %r885, %r887;
	mul.wide.u32 	%rd101, %r2483, 4;
	mov.u64 	%rd102, k;
	add.s64 	%rd103, %rd102, %rd101;
	ld.const.u32 	%r889, [%rd103];
	add.s64 	%rd104, %rd7, %rd101;
	ld.local.v4.u32 	{%r890, %r891, %r892, %r893}, [%rd104];
	add.s32 	%r894, %r888, %r2491;
	add.s32 	%r895, %r894, %r884;
	add.s32 	%r896, %r895, %r889;
	add.s32 	%r897, %r896, %r890;
	shf.l.wrap.b32 	%r898, %r2484, %r2484, 30;
	shf.l.wrap.b32 	%r899, %r2484, %r2484, 19;
	xor.b32  	%r900, %r898, %r899;
	shf.l.wrap.b32 	%r901, %r2484, %r2484, 10;
	xor.b32  	%r902, %r900, %r901;
	xor.b32  	%r903, %r2485, %r2486;
	and.b32  	%r904, %r2484, %r903;
	and.b32  	%r905, %r2485, %r2486;
	xor.b32  	%r906, %r904, %r905;
	add.s32 	%r907, %r902, %r906;
	add.s32 	%r2491, %r897, %r2487;
	add.s32 	%r2487, %r907, %r897;
	shf.l.wrap.b32 	%r908, %r2491, %r2491, 26;
	shf.l.wrap.b32 	%r909, %r2491, %r2491, 21;
	xor.b32  	%r910, %r908, %r909;
	shf.l.wrap.b32 	%r911, %r2491, %r2491, 7;
	xor.b32  	%r912, %r910, %r911;
	and.b32  	%r913, %r2491, %r2488;
	not.b32 	%r914, %r2491;
	and.b32  	%r915, %r2489, %r914;
	or.b32  	%r916, %r913, %r915;
	ld.const.u32 	%r917, [%rd103+4];
	add.s32 	%r918, %r916, %r2490;
	add.s32 	%r919, %r918, %r912;
	add.s32 	%r920, %r919, %r917;
	add.s32 	%r921, %r920, %r891;
	shf.l.wrap.b32 	%r922, %r2487, %r2487, 30;
	shf.l.wrap.b32 	%r923, %r2487, %r2487, 19;
	xor.b32  	%r924, %r922, %r923;
	shf.l.wrap.b32 	%r925, %r2487, %r2487, 10;
	xor.b32  	%r926, %r924, %r925;
	xor.b32  	%r927, %r2484, %r2485;
	and.b32  	%r928, %r2487, %r927;
	and.b32  	%r929, %r2484, %r2485;
	xor.b32  	%r930, %r928, %r929;
	add.s32 	%r931, %r926, %r930;
	add.s32 	%r2490, %r921, %r2486;
	add.s32 	%r2486, %r931, %r921;
	shf.l.wrap.b32 	%r932, %r2490, %r2490, 26;
	shf.l.wrap.b32 	%r933, %r2490, %r2490, 21;
	xor.b32  	%r934, %r932, %r933;
	shf.l.wrap.b32 	%r935, %r2490, %r2490, 7;
	xor.b32  	%r936, %r934, %r935;
	and.b32  	%r937, %r2490, %r2491;
	not.b32 	%r938, %r2490;
	and.b32  	%r939, %r2488, %r938;
	or.b32  	%r940, %r937, %r939;
	ld.const.u32 	%r941, [%rd103+8];
	add.s32 	%r942, %r940, %r2489;
	add.s32 	%r943, %r942, %r936;
	add.s32 	%r944, %r943, %r941;
	add.s32 	%r945, %r944, %r892;
	shf.l.wrap.b32 	%r946, %r2486, %r2486, 30;
	shf.l.wrap.b32 	%r947, %r2486, %r2486, 19;
	xor.b32  	%r948, %r946, %r947;
	shf.l.wrap.b32 	%r949, %r2486, %r2486, 10;
	xor.b32  	%r950, %r948, %r949;
	xor.b32  	%r951, %r2487, %r2484;
	and.b32  	%r952, %r2486, %r951;
	and.b32  	%r953, %r2487, %r2484;
	xor.b32  	%r954, %r952, %r953;
	add.s32 	%r955, %r950, %r954;
	add.s32 	%r2489, %r945, %r2485;
	add.s32 	%r2485, %r955, %r945;
	shf.l.wrap.b32 	%r956, %r2489, %r2489, 26;
	shf.l.wrap.b32 	%r957, %r2489, %r2489, 21;
	xor.b32  	%r958, %r956, %r957;
	shf.l.wrap.b32 	%r959, %r2489, %r2489, 7;
	xor.b32  	%r960, %r958, %r959;
	and.b32  	%r961, %r2489, %r2490;
	not.b32 	%r962, %r2489;
	and.b32  	%r963, %r2491, %r962;
	or.b32  	%r964, %r961, %r963;
	ld.const.u32 	%r965, [%rd103+12];
	add.s32 	%r966, %r964, %r2488;
	add.s32 	%r967, %r966, %r960;
	add.s32 	%r968, %r967, %r965;
	add.s32 	%r969, %r968, %r893;
	shf.l.wrap.b32 	%r970, %r2485, %r2485, 30;
	shf.l.wrap.b32 	%r971, %r2485, %r2485, 19;
	xor.b32  	%r972, %r970, %r971;
	shf.l.wrap.b32 	%r973, %r2485, %r2485, 10;
	xor.b32  	%r974, %r972, %r973;
	xor.b32  	%r975, %r2486, %r2487;
	and.b32  	%r976, %r2485, %r975;
	and.b32  	%r977, %r2486, %r2487;
	xor.b32  	%r978, %r976, %r977;
	add.s32 	%r979, %r974, %r978;
	add.s32 	%r2488, %r969, %r2484;
	add.s32 	%r2484, %r979, %r969;
	add.s32 	%r2483, %r2483, 4;
	setp.ne.s32 	%p32, %r2483, 64;
	@%p32 bra 	$L__BB0_45;
	add.s32 	%r2499, %r2499, %r2484;
	add.s32 	%r2498, %r2498, %r2485;
	add.s32 	%r2497, %r2497, %r2486;
	add.s32 	%r2496, %r2496, %r2487;
	add.s32 	%r2495, %r2495, %r2488;
	add.s32 	%r2494, %r2494, %r2489;
	add.s32 	%r2493, %r2493, %r2490;
	add.s32 	%r2492, %r2492, %r2491;
	add.s32 	%r2481, %r2481, 64;
	setp.lt.s32 	%p33, %r2481, %r5;
	@%p33 bra 	$L__BB0_42;
$L__BB0_47:
	st.local.v4.u32 	[%rd6], {%r2499, %r2498, %r2497, %r2496};
	st.local.v4.u32 	[%rd6+16], {%r2495, %r2494, %r2493, %r2492};
	mov.b32 	%r981, 0;
	mov.b32 	%r982, -2147483648;
	st.local.v4.u32 	[%rd6+32], {%r982, %r981, %r981, %r981};
	mov.b32 	%r983, 256;
	st.local.v4.u32 	[%rd6+48], {%r981, %r981, %r981, %r983};
	mov.b32 	%r2500, 16;
$L__BB0_48:
	mul.wide.u32 	%rd105, %r2500, 4;
	add.s64 	%rd106, %rd6, %rd105;
	ld.local.v2.u32 	{%r984, %r985}, [%rd106+-8];
	shf.l.wrap.b32 	%r986, %r984, %r984, 15;
	shf.l.wrap.b32 	%r987, %r984, %r984, 13;
	xor.b32  	%r988, %r986, %r987;
	shr.u32 	%r989, %r984, 10;
	xor.b32  	%r990, %r988, %r989;
	ld.local.u32 	%r991, [%rd106+-28];
	add.s32 	%r992, %r990, %r991;
	ld.local.v4.u32 	{%r993, %r994, %r995, %r996}, [%rd106+-64];
	mov.b64 	%rd107, {%r995, %r996};
	shf.l.wrap.b32 	%r997, %r994, %r994, 25;
	shf.l.wrap.b32 	%r998, %r994, %r994, 14;
	xor.b32  	%r999, %r997, %r998;
	shr.u32 	%r1000, %r994, 3;
	xor.b32  	%r1001, %r999, %r1000;
	add.s32 	%r1002, %r992, %r993;
	add.s32 	%r1003, %r1002, %r1001;
	shf.l.wrap.b32 	%r1004, %r985, %r985, 15;
	shf.l.wrap.b32 	%r1005, %r985, %r985, 13;
	xor.b32  	%r1006, %r1004, %r1005;
	shr.u32 	%r1007, %r985, 10;
	xor.b32  	%r1008, %r1006, %r1007;
	ld.local.u32 	%r1009, [%rd106+-24];
	add.s32 	%r1010, %r1008, %r1009;
	shf.l.wrap.b32 	%r1011, %r995, %r995, 25;
	shf.l.wrap.b32 	%r1012, %r995, %r995, 14;
	xor.b32  	%r1013, %r1011, %r1012;
	shr.u32 	%r1014, %r995, 3;
	xor.b32  	%r1015, %r1013, %r1014;
	add.s32 	%r1016, %r1010, %r994;
	add.s32 	%r1017, %r1016, %r1015;
	st.local.v2.u32 	[%rd106], {%r1003, %r1017};
	shf.l.wrap.b32 	%r1018, %r1003, %r1003, 15;
	shf.l.wrap.b32 	%r1019, %r1003, %r1003, 13;
	xor.b32  	%r1020, %r1018, %r1019;
	shr.u32 	%r1021, %r1003, 10;
	xor.b32  	%r1022, %r1020, %r1021;
	ld.local.u32 	%r1023, [%rd106+-20];
	add.s32 	%r1024, %r1022, %r1023;
	shf.l.wrap.b32 	%r1025, %r996, %r996, 25;
	shf.l.wrap.b32 	%r1026, %r996, %r996, 14;
	xor.b32  	%r1027, %r1025, %r1026;
	shr.u32 	%r1028, %r996, 3;
	xor.b32  	%r1029, %r1027, %r1028;
	add.s32 	%r1030, %r1024, %r995;
	add.s32 	%r1031, %r1030, %r1029;
	st.local.u32 	[%rd106+8], %r1031;
	shf.l.wrap.b32 	%r1032, %r1017, %r1017, 15;
	shf.l.wrap.b32 	%r1033, %r1017, %r1017, 13;
	xor.b32  	%r1034, %r1032, %r1033;
	shr.u32 	%r1035, %r1017, 10;
	xor.b32  	%r1036, %r1034, %r1035;
	ld.local.u32 	%r1037, [%rd106+-16];
	add.s32 	%r1038, %r1036, %r1037;
	ld.local.u32 	%r1039, [%rd106+-48];
	shf.l.wrap.b32 	%r1040, %r1039, %r1039, 25;
	shf.l.wrap.b32 	%r1041, %r1039, %r1039, 14;
	xor.b32  	%r1042, %r1040, %r1041;
	shr.u32 	%r1043, %r1039, 3;
	xor.b32  	%r1044, %r1042, %r1043;
	{ .reg .b32 tmp; mov.b64 {tmp, %r1045}, %rd107; }
	add.s32 	%r1046, %r1038, %r1045;
	add.s32 	%r1047, %r1046, %r1044;
	st.local.u32 	[%rd106+12], %r1047;
	add.s32 	%r2500, %r2500, 4;
	setp.ne.s32 	%p34, %r2500, 64;
	@%p34 bra 	$L__BB0_48;
	mov.b32 	%r2509, 1541459225;
	mov.b32 	%r2508, 528734635;
	mov.b32 	%r2507, -1694144372;
	mov.b32 	%r2506, 1359893119;
	mov.b32 	%r2505, -1521486534;
	mov.b32 	%r2504, 1013904242;
	mov.b32 	%r2503, -1150833019;
	mov.b32 	%r2502, 1779033703;
	mov.b32 	%r2501, 0;
$L__BB0_50:
	shf.l.wrap.b32 	%r1057, %r2506, %r2506, 26;
	shf.l.wrap.b32 	%r1058, %r2506, %r2506, 21;
	xor.b32  	%r1059, %r1057, %r1058;
	shf.l.wrap.b32 	%r1060, %r2506, %r2506, 7;
	xor.b32  	%r1061, %r1059, %r1060;
	and.b32  	%r1062, %r2506, %r2507;
	not.b32 	%r1063, %r2506;
	and.b32  	%r1064, %r2508, %r1063;
	or.b32  	%r1065, %r1062, %r1064;
	mul.wide.u32 	%rd108, %r2501, 4;
	mov.u64 	%rd109, k;
	add.s64 	%rd110, %rd109, %rd108;
	ld.const.u32 	%r1066, [%rd110];
	add.s64 	%rd111, %rd6, %rd108;
	ld.local.v4.u32 	{%r1067, %r1068, %r1069, %r1070}, [%rd111];
	add.s32 	%r1071, %r1065, %r2509;
	add.s32 	%r1072, %r1071, %r1061;
	add.s32 	%r1073, %r1072, %r1066;
	add.s32 	%r1074, %r1073, %r1067;
	shf.l.wrap.b32 	%r1075, %r2502, %r2502, 30;
	shf.l.wrap.b32 	%r1076, %r2502, %r2502, 19;
	xor.b32  	%r1077, %r1075, %r1076;
	shf.l.wrap.b32 	%r1078, %r2502, %r2502, 10;
	xor.b32  	%r1079, %r1077, %r1078;
	xor.b32  	%r1080, %r2503, %r2504;
	and.b32  	%r1081, %r2502, %r1080;
	and.b32  	%r1082, %r2503, %r2504;
	xor.b32  	%r1083, %r1081, %r1082;
	add.s32 	%r1084, %r1079, %r1083;
	add.s32 	%r2509, %r1074, %r2505;
	add.s32 	%r2505, %r1084, %r1074;
	shf.l.wrap.b32 	%r1085, %r2509, %r2509, 26;
	shf.l.wrap.b32 	%r1086, %r2509, %r2509, 21;
	xor.b32  	%r1087, %r1085, %r1086;
	shf.l.wrap.b32 	%r1088, %r2509, %r2509, 7;
	xor.b32  	%r1089, %r1087, %r1088;
	and.b32  	%r1090, %r2509, %r2506;
	not.b32 	%r1091, %r2509;
	and.b32  	%r1092, %r2507, %r1091;
	or.b32  	%r1093, %r1090, %r1092;
	ld.const.u32 	%r1094, [%rd110+4];
	add.s32 	%r1095, %r1093, %r2508;
	add.s32 	%r1096, %r1095, %r1089;
	add.s32 	%r1097, %r1096, %r1094;
	add.s32 	%r1098, %r1097, %r1068;
	shf.l.wrap.b32 	%r1099, %r2505, %r2505, 30;
	shf.l.wrap.b32 	%r1100, %r2505, %r2505, 19;
	xor.b32  	%r1101, %r1099, %r1100;
	shf.l.wrap.b32 	%r1102, %r2505, %r2505, 10;
	xor.b32  	%r1103, %r1101, %r1102;
	xor.b32  	%r1104, %r2502, %r2503;
	and.b32  	%r1105, %r2505, %r1104;
	and.b32  	%r1106, %r2502, %r2503;
	xor.b32  	%r1107, %r1105, %r1106;
	add.s32 	%r1108, %r1103, %r1107;
	add.s32 	%r2508, %r1098, %r2504;
	add.s32 	%r2504, %r1108, %r1098;
	shf.l.wrap.b32 	%r1109, %r2508, %r2508, 26;
	shf.l.wrap.b32 	%r1110, %r2508, %r2508, 21;
	xor.b32  	%r1111, %r1109, %r1110;
	shf.l.wrap.b32 	%r1112, %r2508, %r2508, 7;
	xor.b32  	%r1113, %r1111, %r1112;
	and.b32  	%r1114, %r2508, %r2509;
	not.b32 	%r1115, %r2508;
	and.b32  	%r1116, %r2506, %r1115;
	or.b32  	%r1117, %r1114, %r1116;
	ld.const.u32 	%r1118, [%rd110+8];
	add.s32 	%r1119, %r1117, %r2507;
	add.s32 	%r1120, %r1119, %r1113;
	add.s32 	%r1121, %r1120, %r1118;
	add.s32 	%r1122, %r1121, %r1069;
	shf.l.wrap.b32 	%r1123, %r2504, %r2504, 30;
	shf.l.wrap.b32 	%r1124, %r2504, %r2504, 19;
	xor.b32  	%r1125, %r1123, %r1124;
	shf.l.wrap.b32 	%r1126, %r2504, %r2504, 10;
	xor.b32  	%r1127, %r1125, %r1126;
	xor.b32  	%r1128, %r2505, %r2502;
	and.b32  	%r1129, %r2504, %r1128;
	and.b32  	%r1130, %r2505, %r2502;
	xor.b32  	%r1131, %r1129, %r1130;
	add.s32 	%r1132, %r1127, %r1131;
	add.s32 	%r2507, %r1122, %r2503;
	add.s32 	%r2503, %r1132, %r1122;
	shf.l.wrap.b32 	%r1133, %r2507, %r2507, 26;
	shf.l.wrap.b32 	%r1134, %r2507, %r2507, 21;
	xor.b32  	%r1135, %r1133, %r1134;
	shf.l.wrap.b32 	%r1136, %r2507, %r2507, 7;
	xor.b32  	%r1137, %r1135, %r1136;
	and.b32  	%r1138, %r2507, %r2508;
	not.b32 	%r1139, %r2507;
	and.b32  	%r1140, %r2509, %r1139;
	or.b32  	%r1141, %r1138, %r1140;
	ld.const.u32 	%r1142, [%rd110+12];
	add.s32 	%r1143, %r1141, %r2506;
	add.s32 	%r1144, %r1143, %r1137;
	add.s32 	%r1145, %r1144, %r1142;
	add.s32 	%r1146, %r1145, %r1070;
	shf.l.wrap.b32 	%r1147, %r2503, %r2503, 30;
	shf.l.wrap.b32 	%r1148, %r2503, %r2503, 19;
	xor.b32  	%r1149, %r1147, %r1148;
	shf.l.wrap.b32 	%r1150, %r2503, %r2503, 10;
	xor.b32  	%r1151, %r1149, %r1150;
	xor.b32  	%r1152, %r2504, %r2505;
	and.b32  	%r1153, %r2503, %r1152;
	and.b32  	%r1154, %r2504, %r2505;
	xor.b32  	%r1155, %r1153, %r1154;
	add.s32 	%r1156, %r1151, %r1155;
	add.s32 	%r2506, %r1146, %r2502;
	add.s32 	%r2502, %r1156, %r1146;
	add.s32 	%r2501, %r2501, 4;
	setp.ne.s32 	%p35, %r2501, 64;
	@%p35 bra 	$L__BB0_50;
	setp.lt.s32 	%p36, %r4, 1;
	add.s32 	%r2576, %r2502, 1779033703;
	add.s32 	%r2580, %r2503, -1150833019;
	add.s32 	%r2584, %r2504, 1013904242;
	add.s32 	%r2588, %r2505, -1521486534;
	add.s32 	%r2592, %r2506, 1359893119;
	add.s32 	%r2596, %r2507, -1694144372;
	add.s32 	%r2600, %r2508, 528734635;
	add.s32 	%r2604, %r2509, 1541459225;
	shr.u32 	%r2573, %r2576, 24;
	shr.u32 	%r2574, %r2576, 16;
	shr.u32 	%r2575, %r2576, 8;
	shr.u32 	%r2577, %r2580, 24;
	shr.u32 	%r2578, %r2580, 16;
	shr.u32 	%r2579, %r2580, 8;
	shr.u32 	%r2581, %r2584, 24;
	shr.u32 	%r2582, %r2584, 16;
	shr.u32 	%r2583, %r2584, 8;
	shr.u32 	%r2585, %r2588, 24;
	shr.u32 	%r2586, %r2588, 16;
	shr.u32 	%r2587, %r2588, 8;
	shr.u32 	%r2589, %r2592, 24;
	shr.u32 	%r2590, %r2592, 16;
	shr.u32 	%r2591, %r2592, 8;
	shr.u32 	%r2593, %r2596, 24;
	shr.u32 	%r2594, %r2596, 16;
	shr.u32 	%r2595, %r2596, 8;
	shr.u32 	%r2597, %r2600, 24;
	shr.u32 	%r2598, %r2600, 16;
	shr.u32 	%r2599, %r2600, 8;
	shr.u32 	%r2601, %r2604, 24;
	shr.u32 	%r2602, %r2604, 16;
	shr.u32 	%r2603, %r2604, 8;
	@%p36 bra 	$L__BB0_66;
	mov.b32 	%r2542, 0;
$L__BB0_53:
	ld.param.u64 	%rd173, [_Z11mine_kernelPhS_S_S__param_2];
	cvt.u64.u32 	%rd112, %r2542;
	cvta.to.global.u64 	%rd113, %rd173;
	add.s64 	%rd114, %rd113, %rd112;
	ld.global.u8 	%r1159, [%rd114+1];
	ld.global.u8 	%rs54, [%rd114+2];
	ld.global.u8 	%r1160, [%rd114+3];
	ld.global.u8 	%r1161, [%rd114+5];
	ld.global.u8 	%rs55, [%rd114+6];
	ld.global.u8 	%r1162, [%rd114+7];
	ld.global.u8 	%r1163, [%rd114+9];
	ld.global.u8 	%rs56, [%rd114+10];
	ld.global.u8 	%r1164, [%rd114+11];
	ld.global.u8 	%r1165, [%rd114+13];
	ld.global.u8 	%rs57, [%rd114+14];
	ld.global.u8 	%r1166, [%rd114+15];
	ld.global.u8 	%r1167, [%rd114+17];
	ld.global.u8 	%rs58, [%rd114+18];
	ld.global.u8 	%r1168, [%rd114+19];
	ld.global.u8 	%r1169, [%rd114+21];
	ld.global.u8 	%rs59, [%rd114+22];
	ld.global.u8 	%r1170, [%rd114+23];
	ld.global.u8 	%r1171, [%rd114+25];
	ld.global.u8 	%rs60, [%rd114+26];
	ld.global.u8 	%r1172, [%rd114+27];
	ld.global.u8 	%r1173, [%rd114+29];
	ld.global.u8 	%rs61, [%rd114+30];
	ld.global.u8 	%r1174, [%rd114+31];
	ld.global.u8 	%r1175, [%rd114];
	ld.global.u8 	%r1176, [%rd114+4];
	ld.global.u8 	%r1177, [%rd114+8];
	ld.global.u8 	%r1178, [%rd114+12];
	ld.global.u8 	%r1179, [%rd114+16];
	ld.global.u8 	%r1180, [%rd114+20];
	ld.global.u8 	%r1181, [%rd114+24];
	ld.global.u8 	%r1182, [%rd114+28];
	shl.b32 	%r1183, %r2573, 24;
	shl.b32 	%r1184, %r2574, 16;
	and.b32  	%r1185, %r1184, 16711680;
	or.b32  	%r1186, %r1185, %r1183;
	shl.b32 	%r1187, %r2575, 8;
	and.b32  	%r1188, %r1187, 65280;
	or.b32  	%r1189, %r1186, %r1188;
	and.b32  	%r1190, %r2576, 255;
	or.b32  	%r1191, %r1189, %r1190;
	shl.b32 	%r1192, %r2577, 24;
	shl.b32 	%r1193, %r2578, 16;
	and.b32  	%r1194, %r1193, 16711680;
	or.b32  	%r1195, %r1194, %r1192;
	shl.b32 	%r1196, %r2579, 8;
	and.b32  	%r1197, %r1196, 65280;
	or.b32  	%r1198, %r1195, %r1197;
	and.b32  	%r1199, %r2580, 255;
	or.b32  	%r1200, %r1198, %r1199;
	shl.b32 	%r1201, %r2581, 24;
	shl.b32 	%r1202, %r2582, 16;
	and.b32  	%r1203, %r1202, 16711680;
	or.b32  	%r1204, %r1203, %r1201;
	shl.b32 	%r1205, %r2583, 8;
	and.b32  	%r1206, %r1205, 65280;
	or.b32  	%r1207, %r1204, %r1206;
	and.b32  	%r1208, %r2584, 255;
	or.b32  	%r1209, %r1207, %r1208;
	shl.b32 	%r1210, %r2585, 24;
	shl.b32 	%r1211, %r2586, 16;
	and.b32  	%r1212, %r1211, 16711680;
	or.b32  	%r1213, %r1212, %r1210;
	shl.b32 	%r1214, %r2587, 8;
	and.b32  	%r1215, %r1214, 65280;
	or.b32  	%r1216, %r1213, %r1215;
	and.b32  	%r1217, %r2588, 255;
	or.b32  	%r1218, %r1216, %r1217;
	st.local.v4.u32 	[%rd5], {%r1191, %r1200, %r1209, %r1218};
	shl.b32 	%r1219, %r2589, 24;
	shl.b32 	%r1220, %r2590, 16;
	and.b32  	%r1221, %r1220, 16711680;
	or.b32  	%r1222, %r1221, %r1219;
	shl.b32 	%r1223, %r2591, 8;
	and.b32  	%r1224, %r1223, 65280;
	or.b32  	%r1225, %r1222, %r1224;
	and.b32  	%r1226, %r2592, 255;
	or.b32  	%r1227, %r1225, %r1226;
	shl.b32 	%r1228, %r2593, 24;
	shl.b32 	%r1229, %r2594, 16;
	and.b32  	%r1230, %r1229, 16711680;
	or.b32  	%r1231, %r1230, %r1228;
	shl.b32 	%r1232, %r2595, 8;
	and.b32  	%r1233, %r1232, 65280;
	or.b32  	%r1234, %r1231, %r1233;
	and.b32  	%r1235, %r2596, 255;
	or.b32  	%r1236, %r1234, %r1235;
	shl.b32 	%r1237, %r2597, 24;
	shl.b32 	%r1238, %r2598, 16;
	and.b32  	%r1239, %r1238, 16711680;
	or.b32  	%r1240, %r1239, %r1237;
	shl.b32 	%r1241, %r2599, 8;
	and.b32  	%r1242, %r1241, 65280;
	or.b32  	%r1243, %r1240, %r1242;
	and.b32  	%r1244, %r2600, 255;
	or.b32  	%r1245, %r1243, %r1244;
	shl.b32 	%r1246, %r2601, 24;
	shl.b32 	%r1247, %r2602, 16;
	and.b32  	%r1248, %r1247, 16711680;
	or.b32  	%r1249, %r1248, %r1246;
	shl.b32 	%r1250, %r2603, 8;
	and.b32  	%r1251, %r1250, 65280;
	or.b32  	%r1252, %r1249, %r1251;
	and.b32  	%r1253, %r2604, 255;
	or.b32  	%r1254, %r1252, %r1253;
	st.local.v4.u32 	[%rd5+16], {%r1227, %r1236, %r1245, %r1254};
	shl.b32 	%r1255, %r1175, 24;
	shl.b32 	%r1256, %r1159, 16;
	or.b32  	%r1257, %r1256, %r1255;
	mul.wide.u16 	%r1258, %rs54, 256;
	or.b32  	%r1259, %r1257, %r1258;
	or.b32  	%r1260, %r1259, %r1160;
	shl.b32 	%r1261, %r1176, 24;
	shl.b32 	%r1262, %r1161, 16;
	or.b32  	%r1263, %r1262, %r1261;
	mul.wide.u16 	%r1264, %rs55, 256;
	or.b32  	%r1265, %r1263, %r1264;
	or.b32  	%r1266, %r1265, %r1162;
	shl.b32 	%r1267, %r1177, 24;
	shl.b32 	%r1268, %r1163, 16;
	or.b32  	%r1269, %r1268, %r1267;
	mul.wide.u16 	%r1270, %rs56, 256;
	or.b32  	%r1271, %r1269, %r1270;
	or.b32  	%r1272, %r1271, %r1164;
	shl.b32 	%r1273, %r1178, 24;
	shl.b32 	%r1274, %r1165, 16;
	or.b32  	%r1275, %r1274, %r1273;
	mul.wide.u16 	%r1276, %rs57, 256;
	or.b32  	%r1277, %r1275, %r1276;
	or.b32  	%r1278, %r1277, %r1166;
	st.local.v4.u32 	[%rd5+32], {%r1260, %r1266, %r1272, %r1278};
	shl.b32 	%r1279, %r1179, 24;
	shl.b32 	%r1280, %r1167, 16;
	or.b32  	%r1281, %r1280, %r1279;
	mul.wide.u16 	%r1282, %rs58, 256;
	or.b32  	%r1283, %r1281, %r1282;
	or.b32  	%r1284, %r1283, %r1168;
	shl.b32 	%r1285, %r1180, 24;
	shl.b32 	%r1286, %r1169, 16;
	or.b32  	%r1287, %r1286, %r1285;
	mul.wide.u16 	%r1288, %rs59, 256;
	or.b32  	%r1289, %r1287, %r1288;
	or.b32  	%r1290, %r1289, %r1170;
	shl.b32 	%r1291, %r1181, 24;
	shl.b32 	%r1292, %r1171, 16;
	or.b32  	%r1293, %r1292, %r1291;
	mul.wide.u16 	%r1294, %rs60, 256;
	or.b32  	%r1295, %r1293, %r1294;
	or.b32  	%r1296, %r1295, %r1172;
	shl.b32 	%r1297, %r1182, 24;
	shl.b32 	%r1298, %r1173, 16;
	or.b32  	%r1299, %r1298, %r1297;
	mul.wide.u16 	%r1300, %rs61, 256;
	or.b32  	%r1301, %r1299, %r1300;
	or.b32  	%r1302, %r1301, %r1174;
	st.local.v4.u32 	[%rd5+48], {%r1284, %r1290, %r1296, %r1302};
	mov.b32 	%r2543, 16;
$L__BB0_54:
	mul.wide.u32 	%rd115, %r2543, 4;
	add.s64 	%rd116, %rd5, %rd115;
	ld.local.v2.u32 	{%r1303, %r1304}, [%rd116+-8];
	shf.l.wrap.b32 	%r1305, %r1303, %r1303, 15;
	shf.l.wrap.b32 	%r1306, %r1303, %r1303, 13;
	xor.b32  	%r1307, %r1305, %r1306;
	shr.u32 	%r1308, %r1303, 10;
	xor.b32  	%r1309, %r1307, %r1308;
	ld.local.u32 	%r1310, [%rd116+-28];
	add.s32 	%r1311, %r1309, %r1310;
	ld.local.v4.u32 	{%r1312, %r1313, %r1314, %r1315}, [%rd116+-64];
	mov.b64 	%rd117, {%r1314, %r1315};
	shf.l.wrap.b32 	%r1316, %r1313, %r1313, 25;
	shf.l.wrap.b32 	%r1317, %r1313, %r1313, 14;
	xor.b32  	%r1318, %r1316, %r1317;
	shr.u32 	%r1319, %r1313, 3;
	xor.b32  	%r1320, %r1318, %r1319;
	add.s32 	%r1321, %r1311, %r1312;
	add.s32 	%r1322, %r1321, %r1320;
	shf.l.wrap.b32 	%r1323, %r1304, %r1304, 15;
	shf.l.wrap.b32 	%r1324, %r1304, %r1304, 13;
	xor.b32  	%r1325, %r1323, %r1324;
	shr.u32 	%r1326, %r1304, 10;
	xor.b32  	%r1327, %r1325, %r1326;
	ld.local.u32 	%r1328, [%rd116+-24];
	add.s32 	%r1329, %r1327, %r1328;
	shf.l.wrap.b32 	%r1330, %r1314, %r1314, 25;
	shf.l.wrap.b32 	%r1331, %r1314, %r1314, 14;
	xor.b32  	%r1332, %r1330, %r1331;
	shr.u32 	%r1333, %r1314, 3;
	xor.b32  	%r1334, %r1332, %r1333;
	add.s32 	%r1335, %r1329, %r1313;
	add.s32 	%r1336, %r1335, %r1334;
	st.local.v2.u32 	[%rd116], {%r1322, %r1336};
	shf.l.wrap.b32 	%r1337, %r1322, %r1322, 15;
	shf.l.wrap.b32 	%r1338, %r1322, %r1322, 13;
	xor.b32  	%r1339, %r1337, %r1338;
	shr.u32 	%r1340, %r1322, 10;
	xor.b32  	%r1341, %r1339, %r1340;
	ld.local.u32 	%r1342, [%rd116+-20];
	add.s32 	%r1343, %r1341, %r1342;
	shf.l.wrap.b32 	%r1344, %r1315, %r1315, 25;
	shf.l.wrap.b32 	%r1345, %r1315, %r1315, 14;
	xor.b32  	%r1346, %r1344, %r1345;
	shr.u32 	%r1347, %r1315, 3;
	xor.b32  	%r1348, %r1346, %r1347;
	add.s32 	%r1349, %r1343, %r1314;
	add.s32 	%r1350, %r1349, %r1348;
	st.local.u32 	[%rd116+8], %r1350;
	shf.l.wrap.b32 	%r1351, %r1336, %r1336, 15;
	shf.l.wrap.b32 	%r1352, %r1336, %r1336, 13;
	xor.b32  	%r1353, %r1351, %r1352;
	shr.u32 	%r1354, %r1336, 10;
	xor.b32  	%r1355, %r1353, %r1354;
	ld.local.u32 	%r1356, [%rd116+-16];
	add.s32 	%r1357, %r1355, %r1356;
	ld.local.u32 	%r1358, [%rd116+-48];
	shf.l.wrap.b32 	%r1359, %r1358, %r1358, 25;
	shf.l.wrap.b32 	%r1360, %r1358, %r1358, 14;
	xor.b32  	%r1361, %r1359, %r1360;
	shr.u32 	%r1362, %r1358, 3;
	xor.b32  	%r1363, %r1361, %r1362;
	{ .reg .b32 tmp; mov.b64 {tmp, %r1364}, %rd117; }
	add.s32 	%r1365, %r1357, %r1364;
	add.s32 	%r1366, %r1365, %r1363;
	st.local.u32 	[%rd116+12], %r1366;
	add.s32 	%r2543, %r2543, 4;
	setp.ne.s32 	%p37, %r2543, 64;
	@%p37 bra 	$L__BB0_54;
	mov.b32 	%r2552, 1541459225;
	mov.b32 	%r2551, 528734635;
	mov.b32 	%r2550, -1694144372;
	mov.b32 	%r2549, 1359893119;
	mov.b32 	%r2548, -1521486534;
	mov.b32 	%r2547, 1013904242;
	mov.b32 	%r2546, -1150833019;
	mov.b32 	%r2545, 1779033703;
	mov.b32 	%r2544, 0;
$L__BB0_56:
	shf.l.wrap.b32 	%r1376, %r2549, %r2549, 26;
	shf.l.wrap.b32 	%r1377, %r2549, %r2549, 21;
	xor.b32  	%r1378, %r1376, %r1377;
	shf.l.wrap.b32 	%r1379, %r2549, %r2549, 7;
	xor.b32  	%r1380, %r1378, %r1379;
	and.b32  	%r1381, %r2549, %r2550;
	not.b32 	%r1382, %r2549;
	and.b32  	%r1383, %r2551, %r1382;
	or.b32  	%r1384, %r1381, %r1383;
	mul.wide.u32 	%rd118, %r2544, 4;
	mov.u64 	%rd119, k;
	add.s64 	%rd120, %rd119, %rd118;
	ld.const.u32 	%r1385, [%rd120];
	add.s64 	%rd121, %rd5, %rd118;
	ld.local.v4.u32 	{%r1386, %r1387, %r1388, %r1389}, [%rd121];
	add.s32 	%r1390, %r1384, %r2552;
	add.s32 	%r1391, %r1390, %r1380;
	add.s32 	%r1392, %r1391, %r1385;
	add.s32 	%r1393, %r1392, %r1386;
	shf.l.wrap.b32 	%r1394, %r2545, %r2545, 30;
	shf.l.wrap.b32 	%r1395, %r2545, %r2545, 19;
	xor.b32  	%r1396, %r1394, %r1395;
	shf.l.wrap.b32 	%r1397, %r2545, %r2545, 10;
	xor.b32  	%r1398, %r1396, %r1397;
	xor.b32  	%r1399, %r2546, %r2547;
	and.b32  	%r1400, %r2545, %r1399;
	and.b32  	%r1401, %r2546, %r2547;
	xor.b32  	%r1402, %r1400, %r1401;
	add.s32 	%r1403, %r1398, %r1402;
	add.s32 	%r2552, %r1393, %r2548;
	add.s32 	%r2548, %r1403, %r1393;
	shf.l.wrap.b32 	%r1404, %r2552, %r2552, 26;
	shf.l.wrap.b32 	%r1405, %r2552, %r2552, 21;
	xor.b32  	%r1406, %r1404, %r1405;
	shf.l.wrap.b32 	%r1407, %r2552, %r2552, 7;
	xor.b32  	%r1408, %r1406, %r1407;
	and.b32  	%r1409, %r2552, %r2549;
	not.b32 	%r1410, %r2552;
	and.b32  	%r1411, %r2550, %r1410;
	or.b32  	%r1412, %r1409, %r1411;
	ld.const.u32 	%r1413, [%rd120+4];
	add.s32 	%r1414, %r1412, %r2551;
	add.s32 	%r1415, %r1414, %r1408;
	add.s32 	%r1416, %r1415, %r1413;
	add.s32 	%r1417, %r1416, %r1387;
	shf.l.wrap.b32 	%r1418, %r2548, %r2548, 30;
	shf.l.wrap.b32 	%r1419, %r2548, %r2548, 19;
	xor.b32  	%r1420, %r1418, %r1419;
	shf.l.wrap.b32 	%r1421, %r2548, %r2548, 10;
	xor.b32  	%r1422, %r1420, %r1421;
	xor.b32  	%r1423, %r2545, %r2546;
	and.b32  	%r1424, %r2548, %r1423;
	and.b32  	%r1425, %r2545, %r2546;
	xor.b32  	%r1426, %r1424, %r1425;
	add.s32 	%r1427, %r1422, %r1426;
	add.s32 	%r2551, %r1417, %r2547;
	add.s32 	%r2547, %r1427, %r1417;
	shf.l.wrap.b32 	%r1428, %r2551, %r2551, 26;
	shf.l.wrap.b32 	%r1429, %r2551, %r2551, 21;
	xor.b32  	%r1430, %r1428, %r1429;
	shf.l.wrap.b32 	%r1431, %r2551, %r2551, 7;
	xor.b32  	%r1432, %r1430, %r1431;
	and.b32  	%r1433, %r2551, %r2552;
	not.b32 	%r1434, %r2551;
	and.b32  	%r1435, %r2549, %r1434;
	or.b32  	%r1436, %r1433, %r1435;
	ld.const.u32 	%r1437, [%rd120+8];
	add.s32 	%r1438, %r1436, %r2550;
	add.s32 	%r1439, %r1438, %r1432;
	add.s32 	%r1440, %r1439, %r1437;
	add.s32 	%r1441, %r1440, %r1388;
	shf.l.wrap.b32 	%r1442, %r2547, %r2547, 30;
	shf.l.wrap.b32 	%r1443, %r2547, %r2547, 19;
	xor.b32  	%r1444, %r1442, %r1443;
	shf.l.wrap.b32 	%r1445, %r2547, %r2547, 10;
	xor.b32  	%r1446, %r1444, %r1445;
	xor.b32  	%r1447, %r2548, %r2545;
	and.b32  	%r1448, %r2547, %r1447;
	and.b32  	%r1449, %r2548, %r2545;
	xor.b32  	%r1450, %r1448, %r1449;
	add.s32 	%r1451, %r1446, %r1450;
	add.s32 	%r2550, %r1441, %r2546;
	add.s32 	%r2546, %r1451, %r1441;
	shf.l.wrap.b32 	%r1452, %r2550, %r2550, 26;
	shf.l.wrap.b32 	%r1453, %r2550, %r2550, 21;
	xor.b32  	%r1454, %r1452, %r1453;
	shf.l.wrap.b32 	%r1455, %r2550, %r2550, 7;
	xor.b32  	%r1456, %r1454, %r1455;
	and.b32  	%r1457, %r2550, %r2551;
	not.b32 	%r1458, %r2550;
	and.b32  	%r1459, %r2552, %r1458;
	or.b32  	%r1460, %r1457, %r1459;
	ld.const.u32 	%r1461, [%rd120+12];
	add.s32 	%r1462, %r1460, %r2549;
	add.s32 	%r1463, %r1462, %r1456;
	add.s32 	%r1464, %r1463, %r1461;
	add.s32 	%r1465, %r1464, %r1389;
	shf.l.wrap.b32 	%r1466, %r2546, %r2546, 30;
	shf.l.wrap.b32 	%r1467, %r2546, %r2546, 19;
	xor.b32  	%r1468, %r1466, %r1467;
	shf.l.wrap.b32 	%r1469, %r2546, %r2546, 10;
	xor.b32  	%r1470, %r1468, %r1469;
	xor.b32  	%r1471, %r2547, %r2548;
	and.b32  	%r1472, %r2546, %r1471;
	and.b32  	%r1473, %r2547, %r2548;
	xor.b32  	%r1474, %r1472, %r1473;
	add.s32 	%r1475, %r1470, %r1474;
	add.s32 	%r2549, %r1465, %r2545;
	add.s32 	%r2545, %r1475, %r1465;
	add.s32 	%r2544, %r2544, 4;
	setp.ne.s32 	%p38, %r2544, 64;
	@%p38 bra 	$L__BB0_56;
	add.s32 	%r195, %r2545, 1779033703;
	add.s32 	%r196, %r2546, -1150833019;
	add.s32 	%r197, %r2547, 1013904242;
	add.s32 	%r198, %r2548, -1521486534;
	add.s32 	%r199, %r2549, 1359893119;
	add.s32 	%r200, %r2550, -1694144372;
	add.s32 	%r201, %r2551, 528734635;
	add.s32 	%r202, %r2552, 1541459225;
	mov.b32 	%r1477, 0;
	mov.b32 	%r1478, -2147483648;
	st.local.v4.u32 	[%rd5], {%r1478, %r1477, %r1477, %r1477};
	st.local.v4.u32 	[%rd5+16], {%r1477, %r1477, %r1477, %r1477};
	st.local.v4.u32 	[%rd5+32], {%r1477, %r1477, %r1477, %r1477};
	mov.b32 	%r1479, 512;
	st.local.v4.u32 	[%rd5+48], {%r1477, %r1477, %r1477, %r1479};
	mov.b32 	%r2553, 16;
$L__BB0_58:
	mul.wide.u32 	%rd122, %r2553, 4;
	add.s64 	%rd123, %rd5, %rd122;
	ld.local.v2.u32 	{%r1480, %r1481}, [%rd123+-8];
	shf.l.wrap.b32 	%r1482, %r1480, %r1480, 15;
	shf.l.wrap.b32 	%r1483, %r1480, %r1480, 13;
	xor.b32  	%r1484, %r1482, %r1483;
	shr.u32 	%r1485, %r1480, 10;
	xor.b32  	%r1486, %r1484, %r1485;
	ld.local.u32 	%r1487, [%rd123+-28];
	add.s32 	%r1488, %r1486, %r1487;
	ld.local.v4.u32 	{%r1489, %r1490, %r1491, %r1492}, [%rd123+-64];
	mov.b64 	%rd124, {%r1491, %r1492};
	shf.l.wrap.b32 	%r1493, %r1490, %r1490, 25;
	shf.l.wrap.b32 	%r1494, %r1490, %r1490, 14;
	xor.b32  	%r1495, %r1493, %r1494;
	shr.u32 	%r1496, %r1490, 3;
	xor.b32  	%r1497, %r1495, %r1496;
	add.s32 	%r1498, %r1488, %r1489;
	add.s32 	%r1499, %r1498, %r1497;
	shf.l.wrap.b32 	%r1500, %r1481, %r1481, 15;
	shf.l.wrap.b32 	%r1501, %r1481, %r1481, 13;
	xor.b32  	%r1502, %r1500, %r1501;
	shr.u32 	%r1503, %r1481, 10;
	xor.b32  	%r1504, %r1502, %r1503;
	ld.local.u32 	%r1505, [%rd123+-24];
	add.s32 	%r1506, %r1504, %r1505;
	shf.l.wrap.b32 	%r1507, %r1491, %r1491, 25;
	shf.l.wrap.b32 	%r1508, %r1491, %r1491, 14;
	xor.b32  	%r1509, %r1507, %r1508;
	shr.u32 	%r1510, %r1491, 3;
	xor.b32  	%r1511, %r1509, %r1510;
	add.s32 	%r1512, %r1506, %r1490;
	add.s32 	%r1513, %r1512, %r1511;
	st.local.v2.u32 	[%rd123], {%r1499, %r1513};
	shf.l.wrap.b32 	%r1514, %r1499, %r1499, 15;
	shf.l.wrap.b32 	%r1515, %r1499, %r1499, 13;
	xor.b32  	%r1516, %r1514, %r1515;
	shr.u32 	%r1517, %r1499, 10;
	xor.b32  	%r1518, %r1516, %r1517;
	ld.local.u32 	%r1519, [%rd123+-20];
	add.s32 	%r1520, %r1518, %r1519;
	shf.l.wrap.b32 	%r1521, %r1492, %r1492, 25;
	shf.l.wrap.b32 	%r1522, %r1492, %r1492, 14;
	xor.b32  	%r1523, %r1521, %r1522;
	shr.u32 	%r1524, %r1492, 3;
	xor.b32  	%r1525, %r1523, %r1524;
	add.s32 	%r1526, %r1520, %r1491;
	add.s32 	%r1527, %r1526, %r1525;
	st.local.u32 	[%rd123+8], %r1527;
	shf.l.wrap.b32 	%r1528, %r1513, %r1513, 15;
	shf.l.wrap.b32 	%r1529, %r1513, %r1513, 13;
	xor.b32  	%r1530, %r1528, %r1529;
	shr.u32 	%r1531, %r1513, 10;
	xor.b32  	%r1532, %r1530, %r1531;
	ld.local.u32 	%r1533, [%rd123+-16];
	add.s32 	%r1534, %r1532, %r1533;
	ld.local.u32 	%r1535, [%rd123+-48];
	shf.l.wrap.b32 	%r1536, %r1535, %r1535, 25;
	shf.l.wrap.b32 	%r1537, %r1535, %r1535, 14;
	xor.b32  	%r1538, %r1536, %r1537;
	shr.u32 	%r1539, %r1535, 3;
	xor.b32  	%r1540, %r1538, %r1539;
	{ .reg .b32 tmp; mov.b64 {tmp, %r1541}, %rd124; }
	add.s32 	%r1542, %r1534, %r1541;
	add.s32 	%r1543, %r1542, %r1540;
	st.local.u32 	[%rd123+12], %r1543;
	add.s32 	%r2553, %r2553, 4;
	setp.ne.s32 	%p39, %r2553, 64;
	@%p39 bra 	$L__BB0_58;
	mov.b32 	%r2554, 0;
	mov.u32 	%r2555, %r195;
	mov.u32 	%r2556, %r196;
	mov.u32 	%r2557, %r197;
	mov.u32 	%r2558, %r198;
	mov.u32 	%r2559, %r199;
	mov.u32 	%r2560, %r200;
	mov.u32 	%r2561, %r201;
	mov.u32 	%r2562, %r202;
$L__BB0_60:
	shf.l.wrap.b32 	%r1545, %r2559, %r2559, 26;
	shf.l.wrap.b32 	%r1546, %r2559, %r2559, 21;
	xor.b32  	%r1547, %r1545, %r1546;
	shf.l.wrap.b32 	%r1548, %r2559, %r2559, 7;
	xor.b32  	%r1549, %r1547, %r1548;
	and.b32  	%r1550, %r2559, %r2560;
	not.b32 	%r1551, %r2559;
	and.b32  	%r1552, %r2561, %r1551;
	or.b32  	%r1553, %r1550, %r1552;
	mul.wide.u32 	%rd125, %r2554, 4;
	mov.u64 	%rd126, k;
	add.s64 	%rd127, %rd126, %rd125;
	ld.const.u32 	%r1554, [%rd127];
	add.s64 	%rd128, %rd5, %rd125;
	ld.local.v4.u32 	{%r1555, %r1556, %r1557, %r1558}, [%rd128];
	add.s32 	%r1559, %r1553, %r2562;
	add.s32 	%r1560, %r1559, %r1549;
	add.s32 	%r1561, %r1560, %r1554;
	add.s32 	%r1562, %r1561, %r1555;
	shf.l.wrap.b32 	%r1563, %r2555, %r2555, 30;
	shf.l.wrap.b32 	%r1564, %r2555, %r2555, 19;
	xor.b32  	%r1565, %r1563, %r1564;
	shf.l.wrap.b32 	%r1566, %r2555, %r2555, 10;
	xor.b32  	%r1567, %r1565, %r1566;
	xor.b32  	%r1568, %r2556, %r2557;
	and.b32  	%r1569, %r2555, %r1568;
	and.b32  	%r1570, %r2556, %r2557;
	xor.b32  	%r1571, %r1569, %r1570;
	add.s32 	%r1572, %r1567, %r1571;
	add.s32 	%r2562, %r1562, %r2558;
	add.s32 	%r2558, %r1572, %r1562;
	shf.l.wrap.b32 	%r1573, %r2562, %r2562, 26;
	shf.l.wrap.b32 	%r1574, %r2562, %r2562, 21;
	xor.b32  	%r1575, %r1573, %r1574;
	shf.l.wrap.b32 	%r1576, %r2562, %r2562, 7;
	xor.b32  	%r1577, %r1575, %r1576;
	and.b32  	%r1578, %r2562, %r2559;
	not.b32 	%r1579, %r2562;
	and.b32  	%r1580, %r2560, %r1579;
	or.b32  	%r1581, %r1578, %r1580;
	ld.const.u32 	%r1582, [%rd127+4];
	add.s32 	%r1583, %r1581, %r2561;
	add.s32 	%r1584, %r1583, %r1577;
	add.s32 	%r1585, %r1584, %r1582;
	add.s32 	%r1586, %r1585, %r1556;
	shf.l.wrap.b32 	%r1587, %r2558, %r2558, 30;
	shf.l.wrap.b32 	%r1588, %r2558, %r2558, 19;
	xor.b32  	%r1589, %r1587, %r1588;
	shf.l.wrap.b32 	%r1590, %r2558, %r2558, 10;
	xor.b32  	%r1591, %r1589, %r1590;
	xor.b32  	%r1592, %r2555, %r2556;
	and.b32  	%r1593, %r2558, %r1592;
	and.b32  	%r1594, %r2555, %r2556;
	xor.b32  	%r1595, %r1593, %r1594;
	add.s32 	%r1596, %r1591, %r1595;
	add.s32 	%r2561, %r1586, %r2557;
	add.s32 	%r2557, %r1596, %r1586;
	shf.l.wrap.b32 	%r1597, %r2561, %r2561, 26;
	shf.l.wrap.b32 	%r1598, %r2561, %r2561, 21;
	xor.b32  	%r1599, %r1597, %r1598;
	shf.l.wrap.b32 	%r1600, %r2561, %r2561, 7;
	xor.b32  	%r1601, %r1599, %r1600;
	and.b32  	%r1602, %r2561, %r2562;
	not.b32 	%r1603, %r2561;
	and.b32  	%r1604, %r2559, %r1603;
	or.b32  	%r1605, %r1602, %r1604;
	ld.const.u32 	%r1606, [%rd127+8];
	add.s32 	%r1607, %r1605, %r2560;
	add.s32 	%r1608, %r1607, %r1601;
	add.s32 	%r1609, %r1608, %r1606;
	add.s32 	%r1610, %r1609, %r1557;
	shf.l.wrap.b32 	%r1611, %r2557, %r2557, 30;
	shf.l.wrap.b32 	%r1612, %r2557, %r2557, 19;
	xor.b32  	%r1613, %r1611, %r1612;
	shf.l.wrap.b32 	%r1614, %r2557, %r2557, 10;
	xor.b32  	%r1615, %r1613, %r1614;
	xor.b32  	%r1616, %r2558, %r2555;
	and.b32  	%r1617, %r2557, %r1616;
	and.b32  	%r1618, %r2558, %r2555;
	xor.b32  	%r1619, %r1617, %r1618;
	add.s32 	%r1620, %r1615, %r1619;
	add.s32 	%r2560, %r1610, %r2556;
	add.s32 	%r2556, %r1620, %r1610;
	shf.l.wrap.b32 	%r1621, %r2560, %r2560, 26;
	shf.l.wrap.b32 	%r1622, %r2560, %r2560, 21;
	xor.b32  	%r1623, %r1621, %r1622;
	shf.l.wrap.b32 	%r1624, %r2560, %r2560, 7;
	xor.b32  	%r1625, %r1623, %r1624;
	and.b32  	%r1626, %r2560, %r2561;
	not.b32 	%r1627, %r2560;
	and.b32  	%r1628, %r2562, %r1627;
	or.b32  	%r1629, %r1626, %r1628;
	ld.const.u32 	%r1630, [%rd127+12];
	add.s32 	%r1631, %r1629, %r2559;
	add.s32 	%r1632, %r1631, %r1625;
	add.s32 	%r1633, %r1632, %r1630;
	add.s32 	%r1634, %r1633, %r1558;
	shf.l.wrap.b32 	%r1635, %r2556, %r2556, 30;
	shf.l.wrap.b32 	%r1636, %r2556, %r2556, 19;
	xor.b32  	%r1637, %r1635, %r1636;
	shf.l.wrap.b32 	%r1638, %r2556, %r2556, 10;
	xor.b32  	%r1639, %r1637, %r1638;
	xor.b32  	%r1640, %r2557, %r2558;
	and.b32  	%r1641, %r2556, %r1640;
	and.b32  	%r1642, %r2557, %r2558;
	xor.b32  	%r1643, %r1641, %r1642;
	add.s32 	%r1644, %r1639, %r1643;
	add.s32 	%r2559, %r1634, %r2555;
	add.s32 	%r2555, %r1644, %r1634;
	add.s32 	%r2554, %r2554, 4;
	setp.ne.s32 	%p40, %r2554, 64;
	@%p40 bra 	$L__BB0_60;
	add.s32 	%r1646, %r195, %r2555;
	add.s32 	%r1647, %r196, %r2556;
	add.s32 	%r1648, %r197, %r2557;
	add.s32 	%r1649, %r198, %r2558;
	add.s32 	%r1650, %r199, %r2559;
	add.s32 	%r1651, %r200, %r2560;
	add.s32 	%r1652, %r201, %r2561;
	add.s32 	%r1653, %r202, %r2562;
	st.local.v4.u32 	[%rd4], {%r1646, %r1647, %r1648, %r1649};
	st.local.v4.u32 	[%rd4+16], {%r1650, %r1651, %r1652, %r1653};
	mov.b32 	%r1654, 0;
	mov.b32 	%r1655, -2147483648;
	st.local.v4.u32 	[%rd4+32], {%r1655, %r1654, %r1654, %r1654};
	mov.b32 	%r1656, 256;
	st.local.v4.u32 	[%rd4+48], {%r1654, %r1654, %r1654, %r1656};
	mov.b32 	%r2563, 16;
$L__BB0_62:
	mul.wide.u32 	%rd129, %r2563, 4;
	add.s64 	%rd130, %rd4, %rd129;
	ld.local.v2.u32 	{%r1657, %r1658}, [%rd130+-8];
	shf.l.wrap.b32 	%r1659, %r1657, %r1657, 15;
	shf.l.wrap.b32 	%r1660, %r1657, %r1657, 13;
	xor.b32  	%r1661, %r1659, %r1660;
	shr.u32 	%r1662, %r1657, 10;
	xor.b32  	%r1663, %r1661, %r1662;
	ld.local.u32 	%r1664, [%rd130+-28];
	add.s32 	%r1665, %r1663, %r1664;
	ld.local.v4.u32 	{%r1666, %r1667, %r1668, %r1669}, [%rd130+-64];
	mov.b64 	%rd131, {%r1668, %r1669};
	shf.l.wrap.b32 	%r1670, %r1667, %r1667, 25;
	shf.l.wrap.b32 	%r1671, %r1667, %r1667, 14;
	xor.b32  	%r1672, %r1670, %r1671;
	shr.u32 	%r1673, %r1667, 3;
	xor.b32  	%r1674, %r1672, %r1673;
	add.s32 	%r1675, %r1665, %r1666;
	add.s32 	%r1676, %r1675, %r1674;
	shf.l.wrap.b32 	%r1677, %r1658, %r1658, 15;
	shf.l.wrap.b32 	%r1678, %r1658, %r1658, 13;
	xor.b32  	%r1679, %r1677, %r1678;
	shr.u32 	%r1680, %r1658, 10;
	xor.b32  	%r1681, %r1679, %r1680;
	ld.local.u32 	%r1682, [%rd130+-24];
	add.s32 	%r1683, %r1681, %r1682;
	shf.l.wrap.b32 	%r1684, %r1668, %r1668, 25;
	shf.l.wrap.b32 	%r1685, %r1668, %r1668, 14;
	xor.b32  	%r1686, %r1684, %r1685;
	shr.u32 	%r1687, %r1668, 3;
	xor.b32  	%r1688, %r1686, %r1687;
	add.s32 	%r1689, %r1683, %r1667;
	add.s32 	%r1690, %r1689, %r1688;
	st.local.v2.u32 	[%rd130], {%r1676, %r1690};
	shf.l.wrap.b32 	%r1691, %r1676, %r1676, 15;
	shf.l.wrap.b32 	%r1692, %r1676, %r1676, 13;
	xor.b32  	%r1693, %r1691, %r1692;
	shr.u32 	%r1694, %r1676, 10;
	xor.b32  	%r1695, %r1693, %r1694;
	ld.local.u32 	%r1696, [%rd130+-20];
	add.s32 	%r1697, %r1695, %r1696;
	shf.l.wrap.b32 	%r1698, %r1669, %r1669, 25;
	shf.l.wrap.b32 	%r1699, %r1669, %r1669, 14;
	xor.b32  	%r1700, %r1698, %r1699;
	shr.u32 	%r1701, %r1669, 3;
	xor.b32  	%r1702, %r1700, %r1701;
	add.s32 	%r1703, %r1697, %r1668;
	add.s32 	%r1704, %r1703, %r1702;
	st.local.u32 	[%rd130+8], %r1704;
	shf.l.wrap.b32 	%r1705, %r1690, %r1690, 15;
	shf.l.wrap.b32 	%r1706, %r1690, %r1690, 13;
	xor.b32  	%r1707, %r1705, %r1706;
	shr.u32 	%r1708, %r1690, 10;
	xor.b32  	%r1709, %r1707, %r1708;
	ld.local.u32 	%r1710, [%rd130+-16];
	add.s32 	%r1711, %r1709, %r1710;
	ld.local.u32 	%r1712, [%rd130+-48];
	shf.l.wrap.b32 	%r1713, %r1712, %r1712, 25;
	shf.l.wrap.b32 	%r1714, %r1712, %r1712, 14;
	xor.b32  	%r1715, %r1713, %r1714;
	shr.u32 	%r1716, %r1712, 3;
	xor.b32  	%r1717, %r1715, %r1716;
	{ .reg .b32 tmp; mov.b64 {tmp, %r1718}, %rd131; }
	add.s32 	%r1719, %r1711, %r1718;
	add.s32 	%r1720, %r1719, %r1717;
	st.local.u32 	[%rd130+12], %r1720;
	add.s32 	%r2563, %r2563, 4;
	setp.ne.s32 	%p41, %r2563, 64;
	@%p41 bra 	$L__BB0_62;
	mov.b32 	%r2572, 1541459225;
	mov.b32 	%r2571, 528734635;
	mov.b32 	%r2570, -1694144372;
	mov.b32 	%r2569, 1359893119;
	mov.b32 	%r2568, -1521486534;
	mov.b32 	%r2567, 1013904242;
	mov.b32 	%r2566, -1150833019;
	mov.b32 	%r2565, 1779033703;
	mov.b32 	%r2564, 0;
$L__BB0_64:
	shf.l.wrap.b32 	%r1730, %r2569, %r2569, 26;
	shf.l.wrap.b32 	%r1731, %r2569, %r2569, 21;
	xor.b32  	%r1732, %r1730, %r1731;
	shf.l.wrap.b32 	%r1733, %r2569, %r2569, 7;
	xor.b32  	%r1734, %r1732, %r1733;
	and.b32  	%r1735, %r2569, %r2570;
	not.b32 	%r1736, %r2569;
	and.b32  	%r1737, %r2571, %r1736;
	or.b32  	%r1738, %r1735, %r1737;
	mul.wide.u32 	%rd132, %r2564, 4;
	mov.u64 	%rd133, k;
	add.s64 	%rd134, %rd133, %rd132;
	ld.const.u32 	%r1739, [%rd134];
	add.s64 	%rd135, %rd4, %rd132;
	ld.local.v4.u32 	{%r1740, %r1741, %r1742, %r1743}, [%rd135];
	add.s32 	%r1744, %r1738, %r2572;
	add.s32 	%r1745, %r1744, %r1734;
	add.s32 	%r1746, %r1745, %r1739;
	add.s32 	%r1747, %r1746, %r1740;
	shf.l.wrap.b32 	%r1748, %r2565, %r2565, 30;
	shf.l.wrap.b32 	%r1749, %r2565, %r2565, 19;
	xor.b32  	%r1750, %r1748, %r1749;
	shf.l.wrap.b32 	%r1751, %r2565, %r2565, 10;
	xor.b32  	%r1752, %r1750, %r1751;
	xor.b32  	%r1753, %r2566, %r2567;
	and.b32  	%r1754, %r2565, %r1753;
	and.b32  	%r1755, %r2566, %r2567;
	xor.b32  	%r1756, %r1754, %r1755;
	add.s32 	%r1757, %r1752, %r1756;
	add.s32 	%r2572, %r1747, %r2568;
	add.s32 	%r2568, %r1757, %r1747;
	shf.l.wrap.b32 	%r1758, %r2572, %r2572, 26;
	shf.l.wrap.b32 	%r1759, %r2572, %r2572, 21;
	xor.b32  	%r1760, %r1758, %r1759;
	shf.l.wrap.b32 	%r1761, %r2572, %r2572, 7;
	xor.b32  	%r1762, %r1760, %r1761;
	and.b32  	%r1763, %r2572, %r2569;
	not.b32 	%r1764, %r2572;
	and.b32  	%r1765, %r2570, %r1764;
	or.b32  	%r1766, %r1763, %r1765;
	ld.const.u32 	%r1767, [%rd134+4];
	add.s32 	%r1768, %r1766, %r2571;
	add.s32 	%r1769, %r1768, %r1762;
	add.s32 	%r1770, %r1769, %r1767;
	add.s32 	%r1771, %r1770, %r1741;
	shf.l.wrap.b32 	%r1772, %r2568, %r2568, 30;
	shf.l.wrap.b32 	%r1773, %r2568, %r2568, 19;
	xor.b32  	%r1774, %r1772, %r1773;
	shf.l.wrap.b32 	%r1775, %r2568, %r2568, 10;
	xor.b32  	%r1776, %r1774, %r1775;
	xor.b32  	%r1777, %r2565, %r2566;
	and.b32  	%r1778, %r2568, %r1777;
	and.b32  	%r1779, %r2565, %r2566;
	xor.b32  	%r1780, %r1778, %r1779;
	add.s32 	%r1781, %r1776, %r1780;
	add.s32 	%r2571, %r1771, %r2567;
	add.s32 	%r2567, %r1781, %r1771;
	shf.l.wrap.b32 	%r1782, %r2571, %r2571, 26;
	shf.l.wrap.b32 	%r1783, %r2571, %r2571, 21;
	xor.b32  	%r1784, %r1782, %r1783;
	shf.l.wrap.b32 	%r1785, %r2571, %r2571, 7;
	xor.b32  	%r1786, %r1784, %r1785;
	and.b32  	%r1787, %r2571, %r2572;
	not.b32 	%r1788, %r2571;
	and.b32  	%r1789, %r2569, %r1788;
	or.b32  	%r1790, %r1787, %r1789;
	ld.const.u32 	%r1791, [%rd134+8];
	add.s32 	%r1792, %r1790, %r2570;
	add.s32 	%r1793, %r1792, %r1786;
	add.s32 	%r1794, %r1793, %r1791;
	add.s32 	%r1795, %r1794, %r1742;
	shf.l.wrap.b32 	%r1796, %r2567, %r2567, 30;
	shf.l.wrap.b32 	%r1797, %r2567, %r2567, 19;
	xor.b32  	%r1798, %r1796, %r1797;
	shf.l.wrap.b32 	%r1799, %r2567, %r2567, 10;
	xor.b32  	%r1800, %r1798, %r1799;
	xor.b32  	%r1801, %r2568, %r2565;
	and.b32  	%r1802, %r2567, %r1801;
	and.b32  	%r1803, %r2568, %r2565;
	xor.b32  	%r1804, %r1802, %r1803;
	add.s32 	%r1805, %r1800, %r1804;
	add.s32 	%r2570, %r1795, %r2566;
	add.s32 	%r2566, %r1805, %r1795;
	shf.l.wrap.b32 	%r1806, %r2570, %r2570, 26;
	shf.l.wrap.b32 	%r1807, %r2570, %r2570, 21;
	xor.b32  	%r1808, %r1806, %r1807;
	shf.l.wrap.b32 	%r1809, %r2570, %r2570, 7;
	xor.b32  	%r1810, %r1808, %r1809;
	and.b32  	%r1811, %r2570, %r2571;
	not.b32 	%r1812, %r2570;
	and.b32  	%r1813, %r2572, %r1812;
	or.b32  	%r1814, %r1811, %r1813;
	ld.const.u32 	%r1815, [%rd134+12];
	add.s32 	%r1816, %r1814, %r2569;
	add.s32 	%r1817, %r1816, %r1810;
	add.s32 	%r1818, %r1817, %r1815;
	add.s32 	%r1819, %r1818, %r1743;
	shf.l.wrap.b32 	%r1820, %r2566, %r2566, 30;
	shf.l.wrap.b32 	%r1821, %r2566, %r2566, 19;
	xor.b32  	%r1822, %r1820, %r1821;
	shf.l.wrap.b32 	%r1823, %r2566, %r2566, 10;
	xor.b32  	%r1824, %r1822, %r1823;
	xor.b32  	%r1825, %r2567, %r2568;
	and.b32  	%r1826, %r2566, %r1825;
	and.b32  	%r1827, %r2567, %r2568;
	xor.b32  	%r1828, %r1826, %r1827;
	add.s32 	%r1829, %r1824, %r1828;
	add.s32 	%r2569, %r1819, %r2565;
	add.s32 	%r2565, %r1829, %r1819;
	add.s32 	%r2564, %r2564, 4;
	setp.ne.s32 	%p42, %r2564, 64;
	@%p42 bra 	$L__BB0_64;
	add.s32 	%r2576, %r2565, 1779033703;
	add.s32 	%r2580, %r2566, -1150833019;
	add.s32 	%r2584, %r2567, 1013904242;
	add.s32 	%r2588, %r2568, -1521486534;
	add.s32 	%r2592, %r2569, 1359893119;
	add.s32 	%r2596, %r2570, -1694144372;
	add.s32 	%r2600, %r2571, 528734635;
	add.s32 	%r2604, %r2572, 1541459225;
	shr.u32 	%r2573, %r2576, 24;
	shr.u32 	%r2574, %r2576, 16;
	shr.u32 	%r2575, %r2576, 8;
	shr.u32 	%r2577, %r2580, 24;
	shr.u32 	%r2578, %r2580, 16;
	shr.u32 	%r2579, %r2580, 8;
	shr.u32 	%r2581, %r2584, 24;
	shr.u32 	%r2582, %r2584, 16;
	shr.u32 	%r2583, %r2584, 8;
	shr.u32 	%r2585, %r2588, 24;
	shr.u32 	%r2586, %r2588, 16;
	shr.u32 	%r2587, %r2588, 8;
	shr.u32 	%r2589, %r2592, 24;
	shr.u32 	%r2590, %r2592, 16;
	shr.u32 	%r2591, %r2592, 8;
	shr.u32 	%r2593, %r2596, 24;
	shr.u32 	%r2594, %r2596, 16;
	shr.u32 	%r2595, %r2596, 8;
	shr.u32 	%r2597, %r2600, 24;
	shr.u32 	%r2598, %r2600, 16;
	shr.u32 	%r2599, %r2600, 8;
	shr.u32 	%r2601, %r2604, 24;
	shr.u32 	%r2602, %r2604, 16;
	shr.u32 	%r2603, %r2604, 8;
	add.s32 	%r2542, %r2542, 32;
	setp.lt.s32 	%p43, %r2542, %r4;
	@%p43 bra 	$L__BB0_53;
$L__BB0_66:
	ld.global.u32 	%r1830, [result_nonce];
	setp.ne.s32 	%p45, %r1830, -1;
	mov.pred 	%p71, 0;
	@%p45 bra 	$L__BB0_98;
	shl.b32 	%r1832, %r2573, 24;
	shl.b32 	%r1833, %r2574, 16;
	and.b32  	%r1834, %r1833, 16711680;
	or.b32  	%r1835, %r1834, %r1832;
	shl.b32 	%r1836, %r2575, 8;
	and.b32  	%r1837, %r1836, 65280;
	or.b32  	%r1838, %r1835, %r1837;
	and.b32  	%r1839, %r2576, 255;
	or.b32  	%r308, %r1838, %r1839;
	shl.b32 	%r1840, %r2577, 24;
	shl.b32 	%r1841, %r2578, 16;
	and.b32  	%r1842, %r1841, 16711680;
	or.b32  	%r1843, %r1842, %r1840;
	shl.b32 	%r1844, %r2579, 8;
	and.b32  	%r1845, %r1844, 65280;
	or.b32  	%r1846, %r1843, %r1845;
	and.b32  	%r1847, %r2580, 255;
	or.b32  	%r309, %r1846, %r1847;
	shl.b32 	%r1848, %r2581, 24;
	shl.b32 	%r1849, %r2582, 16;
	and.b32  	%r1850, %r1849, 16711680;
	or.b32  	%r1851, %r1850, %r1848;
	shl.b32 	%r1852, %r2583, 8;
	and.b32  	%r1853, %r1852, 65280;
	or.b32  	%r1854, %r1851, %r1853;
	and.b32  	%r1855, %r2584, 255;
	or.b32  	%r310, %r1854, %r1855;
	shl.b32 	%r1856, %r2585, 24;
	shl.b32 	%r1857, %r2586, 16;
	and.b32  	%r1858, %r1857, 16711680;
	or.b32  	%r1859, %r1858, %r1856;
	shl.b32 	%r1860, %r2587, 8;
	and.b32  	%r1861, %r1860, 65280;
	or.b32  	%r1862, %r1859, %r1861;
	and.b32  	%r1863, %r2588, 255;
	or.b32  	%r311, %r1862, %r1863;
	shl.b32 	%r1864, %r2589, 24;
	shl.b32 	%r1865, %r2590, 16;
	and.b32  	%r1866, %r1865, 16711680;
	or.b32  	%r1867, %r1866, %r1864;
	shl.b32 	%r1868, %r2591, 8;
	and.b32  	%r1869, %r1868, 65280;
	or.b32  	%r1870, %r1867, %r1869;
	and.b32  	%r1871, %r2592, 255;
	or.b32  	%r312, %r1870, %r1871;
	shl.b32 	%r1872, %r2593, 24;
	shl.b32 	%r1873, %r2594, 16;
	and.b32  	%r1874, %r1873, 16711680;
	or.b32  	%r1875, %r1874, %r1872;
	shl.b32 	%r1876, %r2595, 8;
	and.b32  	%r1877, %r1876, 65280;
	or.b32  	%r1878, %r1875, %r1877;
	and.b32  	%r1879, %r2596, 255;
	or.b32  	%r313, %r1878, %r1879;
	shl.b32 	%r1880, %r2597, 24;
	shl.b32 	%r1881, %r2598, 16;
	and.b32  	%r1882, %r1881, 16711680;
	or.b32  	%r1883, %r1882, %r1880;
	shl.b32 	%r1884, %r2599, 8;
	and.b32  	%r1885, %r1884, 65280;
	or.b32  	%r1886, %r1883, %r1885;
	and.b32  	%r1887, %r2600, 255;
	or.b32  	%r314, %r1886, %r1887;
	shl.b32 	%r1888, %r2601, 24;
	shl.b32 	%r1889, %r2602, 16;
	and.b32  	%r1890, %r1889, 16711680;
	or.b32  	%r1891, %r1890, %r1888;
	shl.b32 	%r1892, %r2603, 8;
	and.b32  	%r1893, %r1892, 65280;
	or.b32  	%r1894, %r1891, %r1893;
	and.b32  	%r1895, %r2604, 255;
	or.b32  	%r315, %r1894, %r1895;
	mov.b32 	%r2605, 0;
$L__BB0_68:
	mov.u32 	%r316, %r2605;
	// begin inline asm
	mov.u64 	%rd136, %clock64;
	// end inline asm
	cvt.u32.u64 	%r1897, %rd136;
	xor.b32  	%r317, %r2, %r1897;
	st.local.v4.u32 	[%rd3], {%r12, %r13, %r14, %r15};
	st.local.v4.u32 	[%rd3+16], {%r16, %r17, %r18, %r19};
	st.local.v4.u32 	[%rd3+32], {%r20, %r308, %r309, %r310};
	st.local.v4.u32 	[%rd3+48], {%r311, %r312, %r313, %r314};
	mov.b32 	%r2606, 16;
$L__BB0_69:
	mul.wide.u32 	%rd137, %r2606, 4;
	add.s64 	%rd138, %rd3, %rd137;
	ld.local.v2.u32 	{%r1898, %r1899}, [%rd138+-8];
	shf.l.wrap.b32 	%r1900, %r1898, %r1898, 15;
	shf.l.wrap.b32 	%r1901, %r1898, %r1898, 13;
	xor.b32  	%r1902, %r1900, %r1901;
	shr.u32 	%r1903, %r1898, 10;
	xor.b32  	%r1904, %r1902, %r1903;
	ld.local.u32 	%r1905, [%rd138+-28];
	add.s32 	%r1906, %r1904, %r1905;
	ld.local.v4.u32 	{%r1907, %r1908, %r1909, %r1910}, [%rd138+-64];
	mov.b64 	%rd139, {%r1909, %r1910};
	shf.l.wrap.b32 	%r1911, %r1908, %r1908, 25;
	shf.l.wrap.b32 	%r1912, %r1908, %r1908, 14;
	xor.b32  	%r1913, %r1911, %r1912;
	shr.u32 	%r1914, %r1908, 3;
	xor.b32  	%r1915, %r1913, %r1914;
	add.s32 	%r1916, %r1906, %r1907;
	add.s32 	%r1917, %r1916, %r1915;
	shf.l.wrap.b32 	%r1918, %r1899, %r1899, 15;
	shf.l.wrap.b32 	%r1919, %r1899, %r1899, 13;
	xor.b32  	%r1920, %r1918, %r1919;
	shr.u32 	%r1921, %r1899, 10;
	xor.b32  	%r1922, %r1920, %r1921;
	ld.local.u32 	%r1923, [%rd138+-24];
	add.s32 	%r1924, %r1922, %r1923;
	shf.l.wrap.b32 	%r1925, %r1909, %r1909, 25;
	shf.l.wrap.b32 	%r1926, %r1909, %r1909, 14;
	xor.b32  	%r1927, %r1925, %r1926;
	shr.u32 	%r1928, %r1909, 3;
	xor.b32  	%r1929, %r1927, %r1928;
	add.s32 	%r1930, %r1924, %r1908;
	add.s32 	%r1931, %r1930, %r1929;
	st.local.v2.u32 	[%rd138], {%r1917, %r1931};
	shf.l.wrap.b32 	%r1932, %r1917, %r1917, 15;
	shf.l.wrap.b32 	%r1933, %r1917, %r1917, 13;
	xor.b32  	%r1934, %r1932, %r1933;
	shr.u32 	%r1935, %r1917, 10;
	xor.b32  	%r1936, %r1934, %r1935;
	ld.local.u32 	%r1937, [%rd138+-20];
	add.s32 	%r1938, %r1936, %r1937;
	shf.l.wrap.b32 	%r1939, %r1910, %r1910, 25;
	shf.l.wrap.b32 	%r1940, %r1910, %r1910, 14;
	xor.b32  	%r1941, %r1939, %r1940;
	shr.u32 	%r1942, %r1910, 3;
	xor.b32  	%r1943, %r1941, %r1942;
	add.s32 	%r1944, %r1938, %r1909;
	add.s32 	%r1945, %r1944, %r1943;
	st.local.u32 	[%rd138+8], %r1945;
	shf.l.wrap.b32 	%r1946, %r1931, %r1931, 15;
	shf.l.wrap.b32 	%r1947, %r1931, %r1931, 13;
	xor.b32  	%r1948, %r1946, %r1947;
	shr.u32 	%r1949, %r1931, 10;
	xor.b32  	%r1950, %r1948, %r1949;
	ld.local.u32 	%r1951, [%rd138+-16];
	add.s32 	%r1952, %r1950, %r1951;
	ld.local.u32 	%r1953, [%rd138+-48];
	shf.l.wrap.b32 	%r1954, %r1953, %r1953, 25;
	shf.l.wrap.b32 	%r1955, %r1953, %r1953, 14;
	xor.b32  	%r1956, %r1954, %r1955;
	shr.u32 	%r1957, %r1953, 3;
	xor.b32  	%r1958, %r1956, %r1957;
	{ .reg .b32 tmp; mov.b64 {tmp, %r1959}, %rd139; }
	add.s32 	%r1960, %r1952, %r1959;
	add.s32 	%r1961, %r1960, %r1958;
	st.local.u32 	[%rd138+12], %r1961;
	add.s32 	%r2606, %r2606, 4;
	setp.ne.s32 	%p46, %r2606, 64;
	@%p46 bra 	$L__BB0_69;
	mov.b32 	%r2615, 1541459225;
	mov.b32 	%r2614, 528734635;
	mov.b32 	%r2613, -1694144372;
	mov.b32 	%r2612, 1359893119;
	mov.b32 	%r2611, -1521486534;
	mov.b32 	%r2610, 1013904242;
	mov.b32 	%r2609, -1150833019;
	mov.b32 	%r2608, 1779033703;
	mov.b32 	%r2607, 0;
$L__BB0_71:
	shf.l.wrap.b32 	%r1971, %r2612, %r2612, 26;
	shf.l.wrap.b32 	%r1972, %r2612, %r2612, 21;
	xor.b32  	%r1973, %r1971, %r1972;
	shf.l.wrap.b32 	%r1974, %r2612, %r2612, 7;
	xor.b32  	%r1975, %r1973, %r1974;
	and.b32  	%r1976, %r2612, %r2613;
	not.b32 	%r1977, %r2612;
	and.b32  	%r1978, %r2614, %r1977;
	or.b32  	%r1979, %r1976, %r1978;
	mul.wide.u32 	%rd140, %r2607, 4;
	mov.u64 	%rd141, k;
	add.s64 	%rd142, %rd141, %rd140;
	ld.const.u32 	%r1980, [%rd142];
	add.s64 	%rd143, %rd3, %rd140;
	ld.local.v4.u32 	{%r1981, %r1982, %r1983, %r1984}, [%rd143];
	add.s32 	%r1985, %r1979, %r2615;
	add.s32 	%r1986, %r1985, %r1975;
	add.s32 	%r1987, %r1986, %r1980;
	add.s32 	%r1988, %r1987, %r1981;
	shf.l.wrap.b32 	%r1989, %r2608, %r2608, 30;
	shf.l.wrap.b32 	%r1990, %r2608, %r2608, 19;
	xor.b32  	%r1991, %r1989, %r1990;
	shf.l.wrap.b32 	%r1992, %r2608, %r2608, 10;
	xor.b32  	%r1993, %r1991, %r1992;
	xor.b32  	%r1994, %r2609, %r2610;
	and.b32  	%r1995, %r2608, %r1994;
	and.b32  	%r1996, %r2609, %r2610;
	xor.b32  	%r1997, %r1995, %r1996;
	add.s32 	%r1998, %r1993, %r1997;
	add.s32 	%r2615, %r1988, %r2611;
	add.s32 	%r2611, %r1998, %r1988;
	shf.l.wrap.b32 	%r1999, %r2615, %r2615, 26;
	shf.l.wrap.b32 	%r2000, %r2615, %r2615, 21;
	xor.b32  	%r2001, %r1999, %r2000;
	shf.l.wrap.b32 	%r2002, %r2615, %r2615, 7;
	xor.b32  	%r2003, %r2001, %r2002;
	and.b32  	%r2004, %r2615, %r2612;
	not.b32 	%r2005, %r2615;
	and.b32  	%r2006, %r2613, %r2005;
	or.b32  	%r2007, %r2004, %r2006;
	ld.const.u32 	%r2008, [%rd142+4];
	add.s32 	%r2009, %r2007, %r2614;
	add.s32 	%r2010, %r2009, %r2003;
	add.s32 	%r2011, %r2010, %r2008;
	add.s32 	%r2012, %r2011, %r1982;
	shf.l.wrap.b32 	%r2013, %r2611, %r2611, 30;
	shf.l.wrap.b32 	%r2014, %r2611, %r2611, 19;
	xor.b32  	%r2015, %r2013, %r2014;
	shf.l.wrap.b32 	%r2016, %r2611, %r2611, 10;
	xor.b32  	%r2017, %r2015, %r2016;
	xor.b32  	%r2018, %r2608, %r2609;
	and.b32  	%r2019, %r2611, %r2018;
	and.b32  	%r2020, %r2608, %r2609;
	xor.b32  	%r2021, %r2019, %r2020;
	add.s32 	%r2022, %r2017, %r2021;
	add.s32 	%r2614, %r2012, %r2610;
	add.s32 	%r2610, %r2022, %r2012;
	shf.l.wrap.b32 	%r2023, %r2614, %r2614, 26;
	shf.l.wrap.b32 	%r2024, %r2614, %r2614, 21;
	xor.b32  	%r2025, %r2023, %r2024;
	shf.l.wrap.b32 	%r2026, %r2614, %r2614, 7;
	xor.b32  	%r2027, %r2025, %r2026;
	and.b32  	%r2028, %r2614, %r2615;
	not.b32 	%r2029, %r2614;
	and.b32  	%r2030, %r2612, %r2029;
	or.b32  	%r2031, %r2028, %r2030;
	ld.const.u32 	%r2032, [%rd142+8];
	add.s32 	%r2033, %r2031, %r2613;
	add.s32 	%r2034, %r2033, %r2027;
	add.s32 	%r2035, %r2034, %r2032;
	add.s32 	%r2036, %r2035, %r1983;
	shf.l.wrap.b32 	%r2037, %r2610, %r2610, 30;
	shf.l.wrap.b32 	%r2038, %r2610, %r2610, 19;
	xor.b32  	%r2039, %r2037, %r2038;
	shf.l.wrap.b32 	%r2040, %r2610, %r2610, 10;
	xor.b32  	%r2041, %r2039, %r2040;
	xor.b32  	%r2042, %r2611, %r2608;
	and.b32  	%r2043, %r2610, %r2042;
	and.b32  	%r2044, %r2611, %r2608;
	xor.b32  	%r2045, %r2043, %r2044;
	add.s32 	%r2046, %r2041, %r2045;
	add.s32 	%r2613, %r2036, %r2609;
	add.s32 	%r2609, %r2046, %r2036;
	shf.l.wrap.b32 	%r2047, %r2613, %r2613, 26;
	shf.l.wrap.b32 	%r2048, %r2613, %r2613, 21;
	xor.b32  	%r2049, %r2047, %r2048;
	shf.l.wrap.b32 	%r2050, %r2613, %r2613, 7;
	xor.b32  	%r2051, %r2049, %r2050;
	and.b32  	%r2052, %r2613, %r2614;
	not.b32 	%r2053, %r2613;
	and.b32  	%r2054, %r2615, %r2053;
	or.b32  	%r2055, %r2052, %r2054;
	ld.const.u32 	%r2056, [%rd142+12];
	add.s32 	%r2057, %r2055, %r2612;
	add.s32 	%r2058, %r2057, %r2051;
	add.s32 	%r2059, %r2058, %r2056;
	add.s32 	%r2060, %r2059, %r1984;
	shf.l.wrap.b32 	%r2061, %r2609, %r2609, 30;
	shf.l.wrap.b32 	%r2062, %r2609, %r2609, 19;
	xor.b32  	%r2063, %r2061, %r2062;
	shf.l.wrap.b32 	%r2064, %r2609, %r2609, 10;
	xor.b32  	%r2065, %r2063, %r2064;
	xor.b32  	%r2066, %r2610, %r2611;
	and.b32  	%r2067, %r2609, %r2066;
	and.b32  	%r2068, %r2610, %r2611;
	xor.b32  	%r2069, %r2067, %r2068;
	add.s32 	%r2070, %r2065, %r2069;
	add.s32 	%r2612, %r2060, %r2608;
	add.s32 	%r2608, %r2070, %r2060;
	add.s32 	%r2607, %r2607, 4;
	setp.ne.s32 	%p47, %r2607, 64;
	@%p47 bra 	$L__BB0_71;
	add.s32 	%r338, %r2608, 1779033703;
	add.s32 	%r339, %r2609, -1150833019;
	add.s32 	%r340, %r2610, 1013904242;
	add.s32 	%r341, %r2611, -1521486534;
	add.s32 	%r342, %r2612, 1359893119;
	add.s32 	%r343, %r2613, -1694144372;
	add.s32 	%r344, %r2614, 528734635;
	add.s32 	%r345, %r2615, 1541459225;
	st.local.v4.u32 	[%rd3], {%r315, %r21, %r22, %r317};
	mov.b32 	%r2072, 0;
	mov.b32 	%r2073, -2147483648;
	st.local.v4.u32 	[%rd3+16], {%r2073, %r2072, %r2072, %r2072};
	st.local.v4.u32 	[%rd3+32], {%r2072, %r2072, %r2072, %r2072};
	mov.b32 	%r2074, 640;
	st.local.v4.u32 	[%rd3+48], {%r2072, %r2072, %r2072, %r2074};
	mov.b32 	%r2616, 16;
$L__BB0_73:
	mul.wide.u32 	%rd144, %r2616, 4;
	add.s64 	%rd145, %rd3, %rd144;
	ld.local.v2.u32 	{%r2075, %r2076}, [%rd145+-8];
	shf.l.wrap.b32 	%r2077, %r2075, %r2075, 15;
	shf.l.wrap.b32 	%r2078, %r2075, %r2075, 13;
	xor.b32  	%r2079, %r2077, %r2078;
	shr.u32 	%r2080, %r2075, 10;
	xor.b32  	%r2081, %r2079, %r2080;
	ld.local.u32 	%r2082, [%rd145+-28];
	add.s32 	%r2083, %r2081, %r2082;
	ld.local.v4.u32 	{%r2084, %r2085, %r2086, %r2087}, [%rd145+-64];
	mov.b64 	%rd146, {%r2086, %r2087};
	shf.l.wrap.b32 	%r2088, %r2085, %r2085, 25;
	shf.l.wrap.b32 	%r2089, %r2085, %r2085, 14;
	xor.b32  	%r2090, %r2088, %r2089;
	shr.u32 	%r2091, %r2085, 3;
	xor.b32  	%r2092, %r2090, %r2091;
	add.s32 	%r2093, %r2083, %r2084;
	add.s32 	%r2094, %r2093, %r2092;
	shf.l.wrap.b32 	%r2095, %r2076, %r2076, 15;
	shf.l.wrap.b32 	%r2096, %r2076, %r2076, 13;
	xor.b32  	%r2097, %r2095, %r2096;
	shr.u32 	%r2098, %r2076, 10;
	xor.b32  	%r2099, %r2097, %r2098;
	ld.local.u32 	%r2100, [%rd145+-24];
	add.s32 	%r2101, %r2099, %r2100;
	shf.l.wrap.b32 	%r2102, %r2086, %r2086, 25;
	shf.l.wrap.b32 	%r2103, %r2086, %r2086, 14;
	xor.b32  	%r2104, %r2102, %r2103;
	shr.u32 	%r2105, %r2086, 3;
	xor.b32  	%r2106, %r2104, %r2105;
	add.s32 	%r2107, %r2101, %r2085;
	add.s32 	%r2108, %r2107, %r2106;
	st.local.v2.u32 	[%rd145], {%r2094, %r2108};
	shf.l.wrap.b32 	%r2109, %r2094, %r2094, 15;
	shf.l.wrap.b32 	%r2110, %r2094, %r2094, 13;
	xor.b32  	%r2111, %r2109, %r2110;
	shr.u32 	%r2112, %r2094, 10;
	xor.b32  	%r2113, %r2111, %r2112;
	ld.local.u32 	%r2114, [%rd145+-20];
	add.s32 	%r2115, %r2113, %r2114;
	shf.l.wrap.b32 	%r2116, %r2087, %r2087, 25;
	shf.l.wrap.b32 	%r2117, %r2087, %r2087, 14;
	xor.b32  	%r2118, %r2116, %r2117;
	shr.u32 	%r2119, %r2087, 3;
	xor.b32  	%r2120, %r2118, %r2119;
	add.s32 	%r2121, %r2115, %r2086;
	add.s32 	%r2122, %r2121, %r2120;
	st.local.u32 	[%rd145+8], %r2122;
	shf.l.wrap.b32 	%r2123, %r2108, %r2108, 15;
	shf.l.wrap.b32 	%r2124, %r2108, %r2108, 13;
	xor.b32  	%r2125, %r2123, %r2124;
	shr.u32 	%r2126, %r2108, 10;
	xor.b32  	%r2127, %r2125, %r2126;
	ld.local.u32 	%r2128, [%rd145+-16];
	add.s32 	%r2129, %r2127, %r2128;
	ld.local.u32 	%r2130, [%rd145+-48];
	shf.l.wrap.b32 	%r2131, %r2130, %r2130, 25;
	shf.l.wrap.b32 	%r2132, %r2130, %r2130, 14;
	xor.b32  	%r2133, %r2131, %r2132;
	shr.u32 	%r2134, %r2130, 3;
	xor.b32  	%r2135, %r2133, %r2134;
	{ .reg .b32 tmp; mov.b64 {tmp, %r2136}, %rd146; }
	add.s32 	%r2137, %r2129, %r2136;
	add.s32 	%r2138, %r2137, %r2135;
	st.local.u32 	[%rd145+12], %r2138;
	add.s32 	%r2616, %r2616, 4;
	setp.ne.s32 	%p48, %r2616, 64;
	@%p48 bra 	$L__BB0_73;
	mov.b32 	%r2617, 0;
	mov.u32 	%r2618, %r338;
	mov.u32 	%r2619, %r339;
	mov.u32 	%r2620, %r340;
	mov.u32 	%r2621, %r341;
	mov.u32 	%r2622, %r342;
	mov.u32 	%r2623, %r343;
	mov.u32 	%r2624, %r344;
	mov.u32 	%r2625, %r345;
$L__BB0_75:
	shf.l.wrap.b32 	%r2140, %r2622, %r2622, 26;
	shf.l.wrap.b32 	%r2141, %r2622, %r2622, 21;
	xor.b32  	%r2142, %r2140, %r2141;
	shf.l.wrap.b32 	%r2143, %r2622, %r2622, 7;
	xor.b32  	%r2144, %r2142, %r2143;
	and.b32  	%r2145, %r2622, %r2623;
	not.b32 	%r2146, %r2622;
	and.b32  	%r2147, %r2624, %r2146;
	or.b32  	%r2148, %r2145, %r2147;
	mul.wide.u32 	%rd147, %r2617, 4;
	mov.u64 	%rd148, k;
	add.s64 	%rd149, %rd148, %rd147;
	ld.const.u32 	%r2149, [%rd149];
	add.s64 	%rd150, %rd3, %rd147;
	ld.local.v4.u32 	{%r2150, %r2151, %r2152, %r2153}, [%rd150];
	add.s32 	%r2154, %r2148, %r2625;
	add.s32 	%r2155, %r2154, %r2144;
	add.s32 	%r2156, %r2155, %r2149;
	add.s32 	%r2157, %r2156, %r2150;
	shf.l.wrap.b32 	%r2158, %r2618, %r2618, 30;
	shf.l.wrap.b32 	%r2159, %r2618, %r2618, 19;
	xor.b32  	%r2160, %r2158, %r2159;
	shf.l.wrap.b32 	%r2161, %r2618, %r2618, 10;
	xor.b32  	%r2162, %r2160, %r2161;
	xor.b32  	%r2163, %r2619, %r2620;
	and.b32  	%r2164, %r2618, %r2163;
	and.b32  	%r2165, %r2619, %r2620;
	xor.b32  	%r2166, %r2164, %r2165;
	add.s32 	%r2167, %r2162, %r2166;
	add.s32 	%r2625, %r2157, %r2621;
	add.s32 	%r2621, %r2167, %r2157;
	shf.l.wrap.b32 	%r2168, %r2625, %r2625, 26;
	shf.l.wrap.b32 	%r2169, %r2625, %r2625, 21;
	xor.b32  	%r2170, %r2168, %r2169;
	shf.l.wrap.b32 	%r2171, %r2625, %r2625, 7;
	xor.b32  	%r2172, %r2170, %r2171;
	and.b32  	%r2173, %r2625, %r2622;
	not.b32 	%r2174, %r2625;
	and.b32  	%r2175, %r2623, %r2174;
	or.b32  	%r2176, %r2173, %r2175;
	ld.const.u32 	%r2177, [%rd149+4];
	add.s32 	%r2178, %r2176, %r2624;
	add.s32 	%r2179, %r2178, %r2172;
	add.s32 	%r2180, %r2179, %r2177;
	add.s32 	%r2181, %r2180, %r2151;
	shf.l.wrap.b32 	%r2182, %r2621, %r2621, 30;
	shf.l.wrap.b32 	%r2183, %r2621, %r2621, 19;
	xor.b32  	%r2184, %r2182, %r2183;
	shf.l.wrap.b32 	%r2185, %r2621, %r2621, 10;
	xor.b32  	%r2186, %r2184, %r2185;
	xor.b32  	%r2187, %r2618, %r2619;
	and.b32  	%r2188, %r2621, %r2187;
	and.b32  	%r2189, %r2618, %r2619;
	xor.b32  	%r2190, %r2188, %r2189;
	add.s32 	%r2191, %r2186, %r2190;
	add.s32 	%r2624, %r2181, %r2620;
	add.s32 	%r2620, %r2191, %r2181;
	shf.l.wrap.b32 	%r2192, %r2624, %r2624, 26;
	shf.l.wrap.b32 	%r2193, %r2624, %r2624, 21;
	xor.b32  	%r2194, %r2192, %r2193;
	shf.l.wrap.b32 	%r2195, %r2624, %r2624, 7;
	xor.b32  	%r2196, %r2194, %r2195;
	and.b32  	%r2197, %r2624, %r2625;
	not.b32 	%r2198, %r2624;
	and.b32  	%r2199, %r2622, %r2198;
	or.b32  	%r2200, %r2197, %r2199;
	ld.const.u32 	%r2201, [%rd149+8];
	add.s32 	%r2202, %r2200, %r2623;
	add.s32 	%r2203, %r2202, %r2196;
	add.s32 	%r2204, %r2203, %r2201;
	add.s32 	%r2205, %r2204, %r2152;
	shf.l.wrap.b32 	%r2206, %r2620, %r2620, 30;
	shf.l.wrap.b32 	%r2207, %r2620, %r2620, 19;
	xor.b32  	%r2208, %r2206, %r2207;
	shf.l.wrap.b32 	%r2209, %r2620, %r2620, 10;
	xor.b32  	%r2210, %r2208, %r2209;
	xor.b32  	%r2211, %r2621, %r2618;
	and.b32  	%r2212, %r2620, %r2211;
	and.b32  	%r2213, %r2621, %r2618;
	xor.b32  	%r2214, %r2212, %r2213;
	add.s32 	%r2215, %r2210, %r2214;
	add.s32 	%r2623, %r2205, %r2619;
	add.s32 	%r2619, %r2215, %r2205;
	shf.l.wrap.b32 	%r2216, %r2623, %r2623, 26;
	shf.l.wrap.b32 	%r2217, %r2623, %r2623, 21;
	xor.b32  	%r2218, %r2216, %r2217;
	shf.l.wrap.b32 	%r2219, %r2623, %r2623, 7;
	xor.b32  	%r2220, %r2218, %r2219;
	and.b32  	%r2221, %r2623, %r2624;
	not.b32 	%r2222, %r2623;
	and.b32  	%r2223, %r2625, %r2222;
	or.b32  	%r2224, %r2221, %r2223;
	ld.const.u32 	%r2225, [%rd149+12];
	add.s32 	%r2226, %r2224, %r2622;
	add.s32 	%r2227, %r2226, %r2220;
	add.s32 	%r2228, %r2227, %r2225;
	add.s32 	%r2229, %r2228, %r2153;
	shf.l.wrap.b32 	%r2230, %r2619, %r2619, 30;
	shf.l.wrap.b32 	%r2231, %r2619, %r2619, 19;
	xor.b32  	%r2232, %r2230, %r2231;
	shf.l.wrap.b32 	%r2233, %r2619, %r2619, 10;
	xor.b32  	%r2234, %r2232, %r2233;
	xor.b32  	%r2235, %r2620, %r2621;
	and.b32  	%r2236, %r2619, %r2235;
	and.b32  	%r2237, %r2620, %r2621;
	xor.b32  	%r2238, %r2236, %r2237;
	add.s32 	%r2239, %r2234, %r2238;
	add.s32 	%r2622, %r2229, %r2618;
	add.s32 	%r2618, %r2239, %r2229;
	add.s32 	%r2617, %r2617, 4;
	setp.ne.s32 	%p49, %r2617, 64;
	@%p49 bra 	$L__BB0_75;
	add.s32 	%r2241, %r338, %r2618;
	add.s32 	%r2242, %r339, %r2619;
	add.s32 	%r2243, %r340, %r2620;
	add.s32 	%r2244, %r341, %r2621;
	add.s32 	%r2245, %r342, %r2622;
	add.s32 	%r2246, %r343, %r2623;
	add.s32 	%r2247, %r344, %r2624;
	add.s32 	%r2248, %r345, %r2625;
	st.local.v4.u32 	[%rd2], {%r2241, %r2242, %r2243, %r2244};
	st.local.v4.u32 	[%rd2+16], {%r2245, %r2246, %r2247, %r2248};
	mov.b32 	%r2249, 0;
	mov.b32 	%r2250, -2147483648;
	st.local.v4.u32 	[%rd2+32], {%r2250, %r2249, %r2249, %r2249};
	mov.b32 	%r2251, 256;
	st.local.v4.u32 	[%rd2+48], {%r2249, %r2249, %r2249, %r2251};
	mov.b32 	%r2626, 16;
$L__BB0_77:
	mul.wide.u32 	%rd151, %r2626, 4;
	add.s64 	%rd152, %rd2, %rd151;
	ld.local.v2.u32 	{%r2252, %r2253}, [%rd152+-8];
	shf.l.wrap.b32 	%r2254, %r2252, %r2252, 15;
	shf.l.wrap.b32 	%r2255, %r2252, %r2252, 13;
	xor.b32  	%r2256, %r2254, %r2255;
	shr.u32 	%r2257, %r2252, 10;
	xor.b32  	%r2258, %r2256, %r2257;
	ld.local.u32 	%r2259, [%rd152+-28];
	add.s32 	%r2260, %r2258, %r2259;
	ld.local.v4.u32 	{%r2261, %r2262, %r2263, %r2264}, [%rd152+-64];
	mov.b64 	%rd153, {%r2263, %r2264};
	shf.l.wrap.b32 	%r2265, %r2262, %r2262, 25;
	shf.l.wrap.b32 	%r2266, %r2262, %r2262, 14;
	xor.b32  	%r2267, %r2265, %r2266;
	shr.u32 	%r2268, %r2262, 3;
	xor.b32  	%r2269, %r2267, %r2268;
	add.s32 	%r2270, %r2260, %r2261;
	add.s32 	%r2271, %r2270, %r2269;
	shf.l.wrap.b32 	%r2272, %r2253, %r2253, 15;
	shf.l.wrap.b32 	%r2273, %r2253, %r2253, 13;
	xor.b32  	%r2274, %r2272, %r2273;
	shr.u32 	%r2275, %r2253, 10;
	xor.b32  	%r2276, %r2274, %r2275;
	ld.local.u32 	%r2277, [%rd152+-24];
	add.s32 	%r2278, %r2276, %r2277;
	shf.l.wrap.b32 	%r2279, %r2263, %r2263, 25;
	shf.l.wrap.b32 	%r2280, %r2263, %r2263, 14;
	xor.b32  	%r2281, %r2279, %r2280;
	shr.u32 	%r2282, %r2263, 3;
	xor.b32  	%r2283, %r2281, %r2282;
	add.s32 	%r2284, %r2278, %r2262;
	add.s32 	%r2285, %r2284, %r2283;
	st.local.v2.u32 	[%rd152], {%r2271, %r2285};
	shf.l.wrap.b32 	%r2286, %r2271, %r2271, 15;
	shf.l.wrap.b32 	%r2287, %r2271, %r2271, 13;
	xor.b32  	%r2288, %r2286, %r2287;
	shr.u32 	%r2289, %r2271, 10;
	xor.b32  	%r2290, %r2288, %r2289;
	ld.local.u32 	%r2291, [%rd152+-20];
	add.s32 	%r2292, %r2290, %r2291;
	shf.l.wrap.b32 	%r2293, %r2264, %r2264, 25;
	shf.l.wrap.b32 	%r2294, %r2264, %r2264, 14;
	xor.b32  	%r2295, %r2293, %r2294;
	shr.u32 	%r2296, %r2264, 3;
	xor.b32  	%r2297, %r2295, %r2296;
	add.s32 	%r2298, %r2292, %r2263;
	add.s32 	%r2299, %r2298, %r2297;
	st.local.u32 	[%rd152+8], %r2299;
	shf.l.wrap.b32 	%r2300, %r2285, %r2285, 15;
	shf.l.wrap.b32 	%r2301, %r2285, %r2285, 13;
	xor.b32  	%r2302, %r2300, %r2301;
	shr.u32 	%r2303, %r2285, 10;
	xor.b32  	%r2304, %r2302, %r2303;
	ld.local.u32 	%r2305, [%rd152+-16];
	add.s32 	%r2306, %r2304, %r2305;
	ld.local.u32 	%r2307, [%rd152+-48];
	shf.l.wrap.b32 	%r2308, %r2307, %r2307, 25;
	shf.l.wrap.b32 	%r2309, %r2307, %r2307, 14;
	xor.b32  	%r2310, %r2308, %r2309;
	shr.u32 	%r2311, %r2307, 3;
	xor.b32  	%r2312, %r2310, %r2311;
	{ .reg .b32 tmp; mov.b64 {tmp, %r2313}, %rd153; }
	add.s32 	%r2314, %r2306, %r2313;
	add.s32 	%r2315, %r2314, %r2312;
	st.local.u32 	[%rd152+12], %r2315;
	add.s32 	%r2626, %r2626, 4;
	setp.ne.s32 	%p50, %r2626, 64;
	@%p50 bra 	$L__BB0_77;
	mov.b32 	%r2635, 1541459225;
	mov.b32 	%r2634, 528734635;
	mov.b32 	%r2633, -1694144372;
	mov.b32 	%r2632, 1359893119;
	mov.b32 	%r2631, -1521486534;
	mov.b32 	%r2630, 1013904242;
	mov.b32 	%r2629, -1150833019;
	mov.b32 	%r2628, 1779033703;
	mov.b32 	%r2627, 0;
$L__BB0_79:
	shf.l.wrap.b32 	%r2325, %r2632, %r2632, 26;
	shf.l.wrap.b32 	%r2326, %r2632, %r2632, 21;
	xor.b32  	%r2327, %r2325, %r2326;
	shf.l.wrap.b32 	%r2328, %r2632, %r2632, 7;
	xor.b32  	%r2329, %r2327, %r2328;
	and.b32  	%r2330, %r2632, %r2633;
	not.b32 	%r2331, %r2632;
	and.b32  	%r2332, %r2634, %r2331;
	or.b32  	%r2333, %r2330, %r2332;
	mul.wide.u32 	%rd154, %r2627, 4;
	mov.u64 	%rd155, k;
	add.s64 	%rd156, %rd155, %rd154;
	ld.const.u32 	%r2334, [%rd156];
	add.s64 	%rd157, %rd2, %rd154;
	ld.local.v4.u32 	{%r2335, %r2336, %r2337, %r2338}, [%rd157];
	add.s32 	%r2339, %r2333, %r2635;
	add.s32 	%r2340, %r2339, %r2329;
	add.s32 	%r2341, %r2340, %r2334;
	add.s32 	%r2342, %r2341, %r2335;
	shf.l.wrap.b32 	%r2343, %r2628, %r2628, 30;
	shf.l.wrap.b32 	%r2344, %r2628, %r2628, 19;
	xor.b32  	%r2345, %r2343, %r2344;
	shf.l.wrap.b32 	%r2346, %r2628, %r2628, 10;
	xor.b32  	%r2347, %r2345, %r2346;
	xor.b32  	%r2348, %r2629, %r2630;
	and.b32  	%r2349, %r2628, %r2348;
	and.b32  	%r2350, %r2629, %r2630;
	xor.b32  	%r2351, %r2349, %r2350;
	add.s32 	%r2352, %r2347, %r2351;
	add.s32 	%r2635, %r2342, %r2631;
	add.s32 	%r2631, %r2352, %r2342;
	shf.l.wrap.b32 	%r2353, %r2635, %r2635, 26;
	shf.l.wrap.b32 	%r2354, %r2635, %r2635, 21;
	xor.b32  	%r2355, %r2353, %r2354;
	shf.l.wrap.b32 	%r2356, %r2635, %r2635, 7;
	xor.b32  	%r2357, %r2355, %r2356;
	and.b32  	%r2358, %r2635, %r2632;
	not.b32 	%r2359, %r2635;
	and.b32  	%r2360, %r2633, %r2359;
	or.b32  	%r2361, %r2358, %r2360;
	ld.const.u32 	%r2362, [%rd156+4];
	add.s32 	%r2363, %r2361, %r2634;
	add.s32 	%r2364, %r2363, %r2357;
	add.s32 	%r2365, %r2364, %r2362;
	add.s32 	%r2366, %r2365, %r2336;
	shf.l.wrap.b32 	%r2367, %r2631, %r2631, 30;
	shf.l.wrap.b32 	%r2368, %r2631, %r2631, 19;
	xor.b32  	%r2369, %r2367, %r2368;
	shf.l.wrap.b32 	%r2370, %r2631, %r2631, 10;
	xor.b32  	%r2371, %r2369, %r2370;
	xor.b32  	%r2372, %r2628, %r2629;
	and.b32  	%r2373, %r2631, %r2372;
	and.b32  	%r2374, %r2628, %r2629;
	xor.b32  	%r2375, %r2373, %r2374;
	add.s32 	%r2376, %r2371, %r2375;
	add.s32 	%r2634, %r2366, %r2630;
	add.s32 	%r2630, %r2376, %r2366;
	shf.l.wrap.b32 	%r2377, %r2634, %r2634, 26;
	shf.l.wrap.b32 	%r2378, %r2634, %r2634, 21;
	xor.b32  	%r2379, %r2377, %r2378;
	shf.l.wrap.b32 	%r2380, %r2634, %r2634, 7;
	xor.b32  	%r2381, %r2379, %r2380;
	and.b32  	%r2382, %r2634, %r2635;
	not.b32 	%r2383, %r2634;
	and.b32  	%r2384, %r2632, %r2383;
	or.b32  	%r2385, %r2382, %r2384;
	ld.const.u32 	%r2386, [%rd156+8];
	add.s32 	%r2387, %r2385, %r2633;
	add.s32 	%r2388, %r2387, %r2381;
	add.s32 	%r2389, %r2388, %r2386;
	add.s32 	%r2390, %r2389, %r2337;
	shf.l.wrap.b32 	%r2391, %r2630, %r2630, 30;
	shf.l.wrap.b32 	%r2392, %r2630, %r2630, 19;
	xor.b32  	%r2393, %r2391, %r2392;
	shf.l.wrap.b32 	%r2394, %r2630, %r2630, 10;
	xor.b32  	%r2395, %r2393, %r2394;
	xor.b32  	%r2396, %r2631, %r2628;
	and.b32  	%r2397, %r2630, %r2396;
	and.b32  	%r2398, %r2631, %r2628;
	xor.b32  	%r2399, %r2397, %r2398;
	add.s32 	%r2400, %r2395, %r2399;
	add.s32 	%r2633, %r2390, %r2629;
	add.s32 	%r2629, %r2400, %r2390;
	shf.l.wrap.b32 	%r2401, %r2633, %r2633, 26;
	shf.l.wrap.b32 	%r2402, %r2633, %r2633, 21;
	xor.b32  	%r2403, %r2401, %r2402;
	shf.l.wrap.b32 	%r2404, %r2633, %r2633, 7;
	xor.b32  	%r2405, %r2403, %r2404;
	and.b32  	%r2406, %r2633, %r2634;
	not.b32 	%r2407, %r2633;
	and.b32  	%r2408, %r2635, %r2407;
	or.b32  	%r2409, %r2406, %r2408;
	ld.const.u32 	%r2410, [%rd156+12];
	add.s32 	%r2411, %r2409, %r2632;
	add.s32 	%r2412, %r2411, %r2405;
	add.s32 	%r2413, %r2412, %r2410;
	add.s32 	%r2414, %r2413, %r2338;
	shf.l.wrap.b32 	%r2415, %r2629, %r2629, 30;
	shf.l.wrap.b32 	%r2416, %r2629, %r2629, 19;
	xor.b32  	%r2417, %r2415, %r2416;
	shf.l.wrap.b32 	%r2418, %r2629, %r2629, 10;
	xor.b32  	%r2419, %r2417, %r2418;
	xor.b32  	%r2420, %r2630, %r2631;
	and.b32  	%r2421, %r2629, %r2420;
	and.b32  	%r2422, %r2630, %r2631;
	xor.b32  	%r2423, %r2421, %r2422;
	add.s32 	%r2424, %r2419, %r2423;
	add.s32 	%r2632, %r2414, %r2628;
	add.s32 	%r2628, %r2424, %r2414;
	add.s32 	%r2627, %r2627, 4;
	setp.ne.s32 	%p51, %r2627, 64;
	@%p51 bra 	$L__BB0_79;
	add.s32 	%r2426, %r2628, 1779033703;
	add.s32 	%r2427, %r2629, -1150833019;
	add.s32 	%r2428, %r2630, 1013904242;
	add.s32 	%r2429, %r2631, -1521486534;
	add.s32 	%r2430, %r2632, 1359893119;
	add.s32 	%r2431, %r2633, -1694144372;
	add.s32 	%r2432, %r2634, 528734635;
	add.s32 	%r2433, %r2635, 1541459225;
	st.local.v4.b32 	[%rd11], {%r2433, %r2432, %r2431, %r2430};
	st.local.v4.b32 	[%rd11+16], {%r2429, %r2428, %r2427, %r2426};
	mov.b32 	%r2636, 0;
$L__BB0_81:
	cvt.u64.u32 	%rd158, %r2636;
	add.s64 	%rd159, %rd11, %rd158;
	ld.local.u8 	%rs1, [%rd159];
	mov.u64 	%rd160, target;
	add.s64 	%rd161, %rd160, %rd158;
	ld.const.u8 	%rs2, [%rd161];
	setp.lt.u16 	%p52, %rs1, %rs2;
	@%p52 bra 	$L__BB0_83;
	setp.le.u16 	%p53, %rs1, %rs2;
	add.s32 	%r387, %r2636, 1;
	setp.lt.u32 	%p54, %r2636, 31;
	and.pred  	%p55, %p53, %p54;
	mov.u32 	%r2636, %r387;
	@%p55 bra 	$L__BB0_81;
	bra.uni 	$L__BB0_97;
$L__BB0_83:
	cvt.u32.u64 	%r2434, %rd13;
	setp.lt.s32 	%p56, %r2434, 1;
	atom.global.exch.b32 	%r2435, [result_nonce], %r317;
	@%p56 bra 	$L__BB0_97;
	setp.lt.u32 	%p57, %r2434, 16;
	mov.b32 	%r2639, 0;
	@%p57 bra 	$L__BB0_87;
	mov.b32 	%r2639, 0;
	mov.u32 	%r2638, %r2639;
$L__BB0_86:
	.pragma "nounroll";
	cvt.u64.u32 	%rd162, %r2639;
	add.s64 	%rd163, %rd9, %rd162;
	ld.local.v4.b32 	{%r2439, %r2440, %r2441, %r2442}, [%rd163];
	bfe.u32 	%r2443, %r2442, 24, 8;
	bfe.u32 	%r2444, %r2442, 16, 8;
	bfe.u32 	%r2445, %r2442, 8, 8;
	bfe.u32 	%r2446, %r2442, 0, 8;
	bfe.u32 	%r2447, %r2441, 24, 8;
	bfe.u32 	%r2448, %r2441, 16, 8;
	bfe.u32 	%r2449, %r2441, 8, 8;
	bfe.u32 	%r2450, %r2441, 0, 8;
	bfe.u32 	%r2451, %r2440, 24, 8;
	bfe.u32 	%r2452, %r2440, 16, 8;
	bfe.u32 	%r2453, %r2440, 8, 8;
	bfe.u32 	%r2454, %r2440, 0, 8;
	bfe.u32 	%r2455, %r2439, 24, 8;
	bfe.u32 	%r2456, %r2439, 16, 8;
	bfe.u32 	%r2457, %r2439, 8, 8;
	bfe.u32 	%r2458, %r2439, 0, 8;
	add.s64 	%rd164, %rd1, %rd162;
	st.global.u8 	[%rd164], %r2458;
	st.global.u8 	[%rd164+1], %r2457;
	st.global.u8 	[%rd164+2], %r2456;
	st.global.u8 	[%rd164+3], %r2455;
	st.global.u8 	[%rd164+4], %r2454;
	st.global.u8 	[%rd164+5], %r2453;
	st.global.u8 	[%rd164+6], %r2452;
	st.global.u8 	[%rd164+7], %r2451;
	st.global.u8 	[%rd164+8], %r2450;
	st.global.u8 	[%rd164+9], %r2449;
	st.global.u8 	[%rd164+10], %r2448;
	st.global.u8 	[%rd164+11], %r2447;
	st.global.u8 	[%rd164+12], %r2446;
	st.global.u8 	[%rd164+13], %r2445;
	st.global.u8 	[%rd164+14], %r2444;
	st.global.u8 	[%rd164+15], %r2443;
	add.s32 	%r2639, %r2639, 16;
	add.s32 	%r2638, %r2638, 16;
	setp.ne.s32 	%p58, %r2638, %r23;
	@%p58 bra 	$L__BB0_86;
$L__BB0_87:
	setp.eq.s32 	%p59, %r8, 0;
	@%p59 bra 	$L__BB0_97;
	add.s32 	%r2459, %r8, -1;
	setp.lt.u32 	%p60, %r2459, 7;
	@%p60 bra 	$L__BB0_90;
	cvt.u64.u32 	%rd165, %r2639;
	add.s64 	%rd166, %rd9, %rd165;
	ld.local.u8 	%rs62, [%rd166];
	add.s64 	%rd167, %rd1, %rd165;
	st.global.u8 	[%rd167], %rs62;
	ld.local.u8 	%rs63, [%rd166+1];
	st.global.u8 	[%rd167+1], %rs63;
	ld.local.u8 	%rs64, [%rd166+2];
	st.global.u8 	[%rd167+2], %rs64;
	ld.local.u8 	%rs65, [%rd166+3];
	st.global.u8 	[%rd167+3], %rs65;
	ld.local.u8 	%rs66, [%rd166+4];
	st.global.u8 	[%rd167+4], %rs66;
	ld.local.u8 	%rs67, [%rd166+5];
	st.global.u8 	[%rd167+5], %rs67;
	ld.local.u8 	%rs68, [%rd166+6];
	st.global.u8 	[%rd167+6], %rs68;
	ld.local.u8 	%rs69, [%rd166+7];
	st.global.u8 	[%rd167+7], %rs69;
	add.s32 	%r2639, %r2639, 8;
$L__BB0_90:
	setp.eq.s32 	%p61, %r9, 0;
	@%p61 bra 	$L__BB0_97;
	add.s32 	%r2460, %r9, -1;
	setp.lt.u32 	%p62, %r2460, 3;
	@%p62 bra 	$L__BB0_93;
	cvt.u64.u32 	%rd168, %r2639;
	add.s64 	%rd169, %rd9, %rd168;
	ld.local.u8 	%rs70, [%rd169];
	add.s64 	%rd170, %rd1, %rd168;
	st.global.u8 	[%rd170], %rs70;
	ld.local.u8 	%rs71, [%rd169+1];
	st.global.u8 	[%rd170+1], %rs71;
	ld.local.u8 	%rs72, [%rd169+2];
	st.global.u8 	[%rd170+2], %rs72;
	ld.local.u8 	%rs73, [%rd169+3];
	st.global.u8 	[%rd170+3], %rs73;
	add.s32 	%r2639, %r2639, 4;
$L__BB0_93:
	cvt.u32.u64 	%r2461, %rd13;
	and.b32  	%r397, %r2461, 3;
	setp.eq.s32 	%p63, %r397, 0;
	@%p63 bra 	$L__BB0_97;
	setp.eq.s32 	%p64, %r397, 1;
	cvt.u64.u32 	%rd171, %r2639;
	add.s64 	%rd30, %rd9, %rd171;
	ld.local.u8 	%rs74, [%rd30];
	add.s64 	%rd31, %rd1, %rd171;
	st.global.u8 	[%rd31], %rs74;
	@%p64 bra 	$L__BB0_97;
	setp.eq.s32 	%p65, %r397, 2;
	ld.local.u8 	%rs75, [%rd30+1];
	st.global.u8 	[%rd31+1], %rs75;
	@%p65 bra 	$L__BB0_97;
	ld.local.u8 	%rs76, [%rd30+2];
	st.global.u8 	[%rd31+2], %rs76;
$L__BB0_97:
	add.s32 	%r2605, %r316, 1;
	setp.lt.u32 	%p66, %r316, 6554;
	ld.global.u32 	%r2462, [result_nonce];
	setp.eq.s32 	%p71, %r2462, -1;
	and.pred  	%p68, %p66, %p71;
	@%p68 bra 	$L__BB0_68;
$L__BB0_98:
	add.s32 	%r399, %r2463, 1;
	setp.lt.u32 	%p69, %r2463, 8;
	and.pred  	%p70, %p69, %p71;
	mov.u32 	%r2463, %r399;
	@%p70 bra 	$L__BB0_2;
$L__BB0_99:
	ret;

}


// ===== COMPILED SASS (sm_100) =====

	.target	sm_100

	.elftype	@"ET_EXEC"


//--------------------- .note.nv.tkinfo           --------------------------
	.section	.note.nv.tkinfo,"",@"SHT_NOTE"
	.sectionflags	@"SHF_NOTE_NV_TKINFO"
	.tkinfo
        /*0018*/ 	.word	0x00000002
        /*0030*/ 	.string	""
        /*0030*/ 	.string	"ptxas"
        /*0030*/ 	.string	"Cuda compilation tools, release 13.0, V13.0.88"
        /*0030*/ 	.string	"Build cuda_13.0.r13.0/compiler.36424714_0"
        /*0030*/ 	.string	"-arch sm_100 -m 64 "



//--------------------- .note.nv.cuinfo           --------------------------
	.section	.note.nv.cuinfo,"",@"SHT_NOTE"
	.sectionflags	@"SHF_NOTE_NV_CUINFO"
        /*0018*/ 	.short	0x0002
        /*001a*/ 	.short	0x0064
        /*001c*/ 	.short	0x0082
	.zero		2


//--------------------- .nv.info                  --------------------------
	.section	.nv.info,"",@"SHT_CUDA_INFO"
	.align	4


	//----- nvinfo : EIATTR_REGCOUNT
	.align		4
        /*0000*/ 	.byte	0x04, 0x2f
        /*0002*/ 	.short	(.L_12 - .L_11)
	.align		4
.L_11:
        /*0004*/ 	.word	index@(_Z11mine_kernelPhS_S_S_)
        /*0008*/ 	.word	0x00000030


	//----- nvinfo : EIATTR_FRAME_SIZE
	.align		4
.L_12:
        /*000c*/ 	.byte	0x04, 0x11
        /*000e*/ 	.short	(.L_14 - .L_13)
	.align		4
.L_13:
        /*0010*/ 	.word	index@(_Z11mine_kernelPhS_S_S_)
        /*0014*/ 	.word	0x000003d0


	//----- nvinfo : EIATTR_MIN_STACK_SIZE
	.align		4
.L_14:
        /*0018*/ 	.byte	0x04, 0x12
        /*001a*/ 	.short	(.L_16 - .L_15)
	.align		4
.L_15:
        /*001c*/ 	.word	index@(_Z11mine_kernelPhS_S_S_)
        /*0020*/ 	.word	0x000003d0
.L_16:


//--------------------- .nv.compat                --------------------------
	.section	.nv.compat,"",@"SHT_CUDA_COMPAT_INFO"
	.align	4
        /*0000*/ 	.byte	0x02, 0x09, 0x00, 0x00, 0x02, 0x02, 0x01, 0x00, 0x02, 0x05, 0x05, 0x00, 0x03, 0x07, 0x01, 0x01
        /*0010*/ 	.byte	0x02, 0x03, 0x00, 0x00, 0x02, 0x06, 0x01, 0x00, 0x04, 0x0b, 0x08, 0x00, 0x09, 0x00, 0x00, 0x00
        /*0020*/ 	.byte	0x00, 0x00, 0x00, 0x00


//--------------------- .nv.info._Z11mine_kernelPhS_S_S_ --------------------------
	.section	.nv.info._Z11mine_kernelPhS_S_S_,"",@"SHT_CUDA_INFO"
	.sectionflags	@""
	.align	4


	//----- nvinfo : EIATTR_CUDA_API_VERSION
	.align		4
        /*0000*/ 	.byte	0x04, 0x37
        /*0002*/ 	.short	(.L_18 - .L_17)
.L_17:
        /*0004*/ 	.word	0x00000082


	//----- nvinfo : EIATTR_KPARAM_INFO
	.align		4
.L_18:
        /*0008*/ 	.byte	0x04, 0x17
        /*000a*/ 	.short	(.L_20 - .L_19)
.L_19:
        /*000c*/ 	.word	0x00000000
        /*0010*/ 	.short	0x0003
        /*0012*/ 	.short	0x0018
        /*0014*/ 	.byte	0x00, 0xf5, 0x21, 0x00


	//----- nvinfo : EIATTR_KPARAM_INFO
	.align		4
.L_20:
        /*0018*/ 	.byte	0x04, 0x17
        /*001a*/ 	.short	(.L_22 - .L_21)
.L_21:
        /*001c*/ 	.word	0x00000000
        /*0020*/ 	.short	0x0002
        /*0022*/ 	.short	0x0010
        /*0024*/ 	.byte	0x00, 0xf5, 0x21, 0x00


	//----- nvinfo : EIATTR_KPARAM_INFO
	.align		4
.L_22:
        /*0028*/ 	.byte	0x04, 0x17
        /*002a*/ 	.short	(.L_24 - .L_23)
.L_23:
        /*002c*/ 	.word	0x00000000
        /*0030*/ 	.short	0x0001
        /*0032*/ 	.short	0x0008
        /*0034*/ 	.byte	0x00, 0xf5, 0x21, 0x00


	//----- nvinfo : EIATTR_KPARAM_INFO
	.align		4
.L_24:
        /*0038*/ 	.byte	0x04, 0x17
        /*003a*/ 	.short	(.L_26 - .L_25)
.L_25:
        /*003c*/ 	.word	0x00000000
        /*0040*/ 	.short	0x0000
        /*0042*/ 	.short	0x0000
        /*0044*/ 	.byte	0x00, 0xf5, 0x21, 0x00


	//----- nvinfo : EIATTR_SPARSE_MMA_MASK
	.align		4
.L_26:
        /*0048*/ 	.byte	0x03, 0x50
        /*004a*/ 	.short	0x0000


	//----- nvinfo : EIATTR_MAXREG_COUNT
	.align		4
        /*004c*/ 	.byte	0x03, 0x1b
        /*004e*/ 	.short	0x00ff


	//----- nvinfo : EIATTR_MERCURY_ISA_VERSION
	.align		4
        /*0050*/ 	.byte	0x03, 0x5f
        /*0052*/ 	.short	0x0101


	//----- nvinfo : EIATTR_VRC_CTA_INIT_COUNT
	.align		4
        /*0054*/ 	.byte	0x02, 0x4a
	.zero		1
	.zero		1


	//----- nvinfo : EIATTR_EXIT_INSTR_OFFSETS
	.align		4
        /*0058*/ 	.byte	0x04, 0x1c
        /*005a*/ 	.short	(.L_28 - .L_27)


	//   ....[0]....
.L_27:
        /*005c*/ 	.word	0x00000060


	//   ....[1]....
        /*0060*/ 	.word	0x00008ef0


	//----- nvinfo : EIATTR_CRS_STACK_SIZE
	.align		4
.L_28:
        /*0064*/ 	.byte	0x04, 0x1e
        /*0066*/ 	.short	(.L_30 - .L_29)
.L_29:
        /*0068*/ 	.word	0x00000000


	//----- nvinfo : EIATTR_CBANK_PARAM_SIZE
	.align		4
.L_30:
        /*006c*/ 	.byte	0x03, 0x19
        /*006e*/ 	.short	0x0020


	//----- nvinfo : EIATTR_PARAM_CBANK
	.align		4
        /*0070*/ 	.byte	0x04, 0x0a
        /*0072*/ 	.short	(.L_32 - .L_31)
	.align		4
.L_31:
        /*0074*/ 	.word	index@(.nv.constant0._Z11mine_kernelPhS_S_S_)
        /*0078*/ 	.short	0x0380
        /*007a*/ 	.short	0x0020


	//----- nvinfo : EIATTR_SW_WAR
	.align		4
.L_32:
        /*007c*/ 	.byte	0x04, 0x36
        /*007e*/ 	.short	(.L_34 - .L_33)
.L_33:
        /*0080*/ 	.word	0x00000008
.L_34:


//--------------------- .nv.callgraph             --------------------------
	.section	.nv.callgraph,"",@"SHT_CUDA_CALLGRAPH"
	.align	4
	.sectionentsize	8
	.align		4
        /*0000*/ 	.word	0x00000000
	.align		4
        /*0004*/ 	.word	0xffffffff
	.align		4
        /*0008*/ 	.word	0x00000000
	.align		4
        /*000c*/ 	.word	0xfffffffe
	.align		4
        /*0010*/ 	.word	0x00000000
	.align		4
        /*0014*/ 	.word	0xfffffffd
	.align		4
        /*0018*/ 	.word	0x00000000
	.align		4
        /*001c*/ 	.word	0xfffffffc


//--------------------- .nv.constant3             --------------------------
	.section	.nv.constant3,"a",@progbits
	.align	4
.nv.constant3:
	.type		target,@object
	.size		target,(nbits - target)
target:
	.zero		32
	.type		nbits,@object
	.size		nbits,(ntime - nbits)
nbits:
	.zero		4
	.type		ntime,@object
	.size		ntime,(version - ntime)
ntime:
	.zero		4
	.type		version,@object
	.size		version,(previous_block_hash - version)
version:
	.zero		4
	.type		previous_block_hash,@object
	.size		previous_block_hash,(len_extranonce2 - previous_block_hash)
previous_block_hash:
	.zero		32
	.type		len_extranonce2,@object
	.size		len_extranonce2,(len_prefix_coinbase - len_extranonce2)
len_extranonce2:
	.zero		4
	.type		len_prefix_coinbase,@object
	.size		len_prefix_coinbase,(len_suffix_coinbase - len_prefix_coinbase)
len_prefix_coinbase:
	.zero		4
	.type		len_suffix_coinbase,@object
	.size		len_suffix_coinbase,(merkle_branch_depth - len_suffix_coinbase)
len_suffix_coinbase:
	.zero		4
	.type		merkle_branch_depth,@object
	.size		merkle_branch_depth,(k - merkle_branch_depth)
merkle_branch_depth:
	.zero		4
	.type		k,@object
	.size		k,(.L_10 - k)
k:
        /*005c*/ 	.byte	0x98, 0x2f, 0x8a, 0x42, 0x91, 0x44, 0x37, 0x71, 0xcf, 0xfb, 0xc0, 0xb5, 0xa5, 0xdb, 0xb5, 0xe9
        /* <DEDUP_REMOVED lines=15> */
.L_10:


//--------------------- .nv.constant4             --------------------------
	.section	.nv.constant4,"a",@progbits
	.align	8
	.align		8
.nv.constant4:
        /*0000*/ 	.dword	result_nonce


//--------------------- .text._Z11mine_kernelPhS_S_S_ --------------------------
	.section	.text._Z11mine_kernelPhS_S_S_,"ax",@progbits
	.align	128
        .global         _Z11mine_kernelPhS_S_S_
        .type           _Z11mine_kernelPhS_S_S_,@function
        .size           _Z11mine_kernelPhS_S_S_,(.L_x_53 - _Z11mine_kernelPhS_S_S_)
        .other          _Z11mine_kernelPhS_S_S_,@"STO_CUDA_ENTRY STV_DEFAULT"
_Z11mine_kernelPhS_S_S_:
.text._Z11mine_kernelPhS_S_S_:
[----:B------:R-:W0:Y:S08]  /*0000*/  LDC R1, c[0x0][0x37c] ;  /* 0x0000df00ff017b82 */ /* 0x000e300000000800 */
[----:B------:R-:W1:Y:S01]  /*0010*/  LDC.64 R2, c[0x4][RZ] ;  /* 0x01000000ff027b82 */ /* 0x000e620000000a00 */
[----:B------:R-:W1:Y:S01]  /*0020*/  LDCU.64 UR12, c[0x0][0x358] ;  /* 0x00006b00ff0c77ac */ /* 0x000e620008000a00 */
[----:B0-----:R-:W-:Y:S01]  /*0030*/  VIADD R1, R1, 0xfffffc30 ;  /* 0xfffffc3001017836 */ /* 0x001fe20000000000 */
[----:B-1----:R-:W2:Y:S02]  /*0040*/  LDG.E R2, desc[UR12][R2.64] ;  /* 0x0000000c02027981 */ /* 0x002ea4000c1e1900 */
[----:B--2---:R-:W-:-:S13]  /*0050*/  ISETP.NE.AND P0, PT, R2, -0x1, PT ;  /* 0xffffffff0200780c */ /* 0x004fda0003f05270 */
[----:B------:R-:W-:Y:S05]  /*0060*/  @P0 EXIT ;  /* 0x000000000000094d */ /* 0x000fea0003800000 */
[----:B------:R-:W0:Y:S01]  /*0070*/  S2R R34, SR_TID.X ;  /* 0x0000000000227919 */ /* 0x000e220000002100 */
[----:B------:R-:W1:Y:S01]  /*0080*/  S2UR UR5, SR_CTAID.X ;  /* 0x00000000000579c3 */ /* 0x000e620000002500 */
[----:B------:R-:W2:Y:S01]  /*0090*/  LDCU UR6, c[0x3][0x4c] ;  /* 0x00c00980ff0677ac */ /* 0x000ea20008000800 */
[----:B------:R-:W-:-:S06]  /*00a0*/  IMAD.MOV.U32 R32, RZ, RZ, RZ ;  /* 0x000000ffff207224 */ /* 0x000fcc00078e00ff */
[----:B------:R-:W0:Y:S08]  /*00b0*/  LDC R33, c[0x0][0x360] ;  /* 0x0000d800ff217b82 */ /* 0x000e300000000800 */
[----:B------:R-:W3:Y:S01]  /*00c0*/  LDC.64 R2, c[0x3][0x50] ;  /* 0x00c01400ff027b82 */ /* 0x000ee20000000a00 */
[----:B--2---:R-:W-:Y:S02]  /*00d0*/  ULOP3.LUT UR14, UR6, 0x7ffffff0, URZ, 0xc0, !UPT ;  /* 0x7ffffff0060e7892 */ /* 0x004fe4000f8ec0ff */
[----:B-1----:R-:W-:-:S02]  /*00e0*/  UIMAD UR4, UR5, 0xf6b6, URZ ;  /* 0x0000f6b6050478a4 */ /* 0x002fc4000f8e02ff */
[----:B0-----:R-:W-:Y:S02]  /*00f0*/  IMAD R33, R33, UR5, R34 ;  /* 0x0000000521217c24 */ /* 0x001fe4000f8e0222 */
[----:B------:R-:W-:-:S05]  /*0100*/  IMAD R34, R34, 0x96d6, RZ ;  /* 0x000096d622227824 */ /* 0x000fca00078e02ff */
[----:B------:R-:W-:Y:S02]  /*0110*/  LOP3.LUT R34, R34, UR4, RZ, 0x3c, !PT ;  /* 0x0000000422227c12 */ /* 0x000fe4000f8e3cff */
[----:B---3--:R-:W-:Y:S01]  /*0120*/  IADD3 R2, PT, PT, R3, UR6, R2 ;  /* 0x0000000603027c10 */ /* 0x008fe2000fffe002 */
[----:B------:R-:W-:-:S04]  /*0130*/  VIADD R3, R1, 0x100 ;  /* 0x0000010001037836 */ /* 0x000fc80000000000 */
[----:B------:R-:W-:-:S07]  /*0140*/  IMAD.IADD R2, R1, 0x1, R2 ;  /* 0x0000000101027824 */ /* 0x000fce00078e0202 */
.L_x_51:
[----:B------:R-:W0:Y:S02]  /*0150*/  LDCU UR7, c[0x3][0x4c] ;  /* 0x00c00980ff0777ac */ /* 0x000e240008000800 */
[----:B0-----:R-:W-:-:S09]  /*0160*/  UISETP.GE.AND UP0, UPT, UR7, 0x1, UPT ;  /* 0x000000010700788c */ /* 0x001fd2000bf06270 */
[----:B-----5:R-:W-:Y:S05]  /*0170*/  BRA.U !UP0, `(.L_x_0) ;  /* 0x0000000908247547 */ /* 0x020fea000b800000 */
[----:B------:R-:W0:Y:S01]  /*0180*/  LDCU UR4, c[0x3][0x4c] ;  /* 0x00c00980ff0477ac */ /* 0x000e220008000800 */
[----:B------:R-:W-:Y:S01]  /*0190*/  IMAD.MOV.U32 R0, RZ, RZ, RZ ;  /* 0x000000ffff007224 */ /* 0x000fe200078e00ff */
[----:B0-----:R-:W-:-:S04]  /*01a0*/  UISETP.LT.AND UP0, UPT, UR4, 0x1, UPT ;  /* 0x000000010400788c */ /* 0x001fc8000bf01270 */
[----:B------:R-:W-:Y:S02]  /*01b0*/  USEL UR5, UR4, 0x1, !UP0 ;  /* 0x0000000104057887 */ /* 0x000fe4000c000000 */
[----:B------:R-:W-:-:S09]  /*01c0*/  UISETP.GE.AND UP0, UPT, UR7, 0x8, UPT ;  /* 0x000000080700788c */ /* 0x000fd2000bf06270 */
[----:B------:R-:W-:Y:S05]  /*01d0*/  BRA.U !UP0, `(.L_x_1) ;  /* 0x0000000508007547 */ /* 0x000fea000b800000 */
[----:B------:R-:W-:Y:S01]  /*01e0*/  ULOP3.LUT UR8, UR5, 0x7ffffff8, URZ, 0xc0, !UPT ;  /* 0x7ffffff805087892 */ /* 0x000fe2000f8ec0ff */
[----:B------:R-:W-:-:S03]  /*01f0*/  VIADD R4, R1, 0x2c3 ;  /* 0x000002c301047836 */ /* 0x000fc60000000000 */
[----:B------:R-:W-:-:S12]  /*0200*/  UIADD3 UR4, UPT, UPT, -UR8, URZ, URZ ;  /* 0x000000ff08047290 */ /* 0x000fd8000fffe1ff */
.L_x_2:
[----:B------:R-:W0:Y:S01]  /*0210*/  S2UR UR6, SR_CLOCKLO ;  /* 0x00000000000679c3 */ /* 0x000e220000005000 */
[----:B------:R-:W-:Y:S01]  /*0220*/  NOP ;  /* 0x0000000000007918 */ /* 0x000fe20000000000 */
[----:B0-----:R-:W-:-:S05]  /*0230*/  LOP3.LUT R0, R34, UR6, RZ, 0x3c, !PT ;  /* 0x0000000622007c12 */ /* 0x001fca000f8e3cff */
[----:B------:R-:W-:-:S04]  /*0240*/  IMAD.IADD R0, R33, 0x1, R0 ;  /* 0x0000000121007824 */ /* 0x000fc800078e0200 */
[----:B------:R-:W-:-:S05]  /*0250*/  IMAD.HI.U32 R5, R0, -0x7f7f7f7f, RZ ;  /* 0x8080808100057827 */ /* 0x000fca00078e00ff */
[----:B------:R-:W-:-:S05]  /*0260*/  LEA.HI R5, R5, R0, RZ, 0x19 ;  /* 0x0000000005057211 */ /* 0x000fca00078fc8ff */
[----:B------:R0:W-:Y:S01]  /*0270*/  STL.U8 [R4+-0x3], R5 ;  /* 0xfffffd0504007387 */ /* 0x0001e20000100000 */
[----:B------:R-:W1:Y:S01]  /*0280*/  S2UR UR6, SR_CLOCKLO ;  /* 0x00000000000679c3 */ /* 0x000e620000005000 */
[----:B------:R-:W-:Y:S01]  /*0290*/  NOP ;  /* 0x0000000000007918 */ /* 0x000fe20000000000 */
[----:B-1----:R-:W-:-:S05]  /*02a0*/  LOP3.LUT R0, R34, UR6, RZ, 0x3c, !PT ;  /* 0x0000000622007c12 */ /* 0x002fca000f8e3cff */
[----:B------:R-:W-:-:S04]  /*02b0*/  IMAD.IADD R0, R33, 0x1, R0 ;  /* 0x0000000121007824 */ /* 0x000fc800078e0200 */
[----:B0-----:R-:W-:-:S05]  /*02c0*/  IMAD.HI.U32 R5, R0, -0x7f7f7f7f, RZ ;  /* 0x8080808100057827 */ /* 0x001fca00078e00ff */
        /* <DEDUP_REMOVED lines=15> */
[----:B------:R0:W-:Y:S01]  /*03c0*/  STL.U8 [R4], R5 ;  /* 0x0000000504007387 */ /* 0x0001e20000100000 */
[----:B------:R-:W1:Y:S01]  /*03d0*/  S2UR UR6, SR_CLOCKLO ;  /* 0x00000000000679c3 */ /* 0x000e620000005000 */
[----:B------:R-:W-:Y:S01]  /*03e0*/  NOP ;  /* 0x0000000000007918 */ /* 0x000fe20000000000 */
[----:B-1----:R-:W-:-:S05]  /*03f0*/  LOP3.LUT R0, R34, UR6, RZ, 0x3c, !PT ;  /* 0x0000000622007c12 */ /* 0x002fca000f8e3cff */
[----:B------:R-:W-:-:S04]  /*0400*/  IMAD.IADD R0, R33, 0x1, R0 ;  /* 0x0000000121007824 */ /* 0x000fc800078e0200 */
[----:B0-----:R-:W-:-:S05]  /*0410*/  IMAD.HI.U32 R5, R0, -0x7f7f7f7f, RZ ;  /* 0x8080808100057827 */ /* 0x001fca00078e00ff */
[----:B------:R-:W-:-:S05]  /*0420*/  LEA.HI R5, R5, R0, RZ, 0x19 ;  /* 0x0000000005057211 */ /* 0x000fca00078fc8ff */
[----:B------:R0:W-:Y:S01]  /*0430*/  STL.U8 [R4+0x1], R5 ;  /* 0x0000010504007387 */ /* 0x0001e20000100000 */
        /* <DEDUP_REMOVED lines=16> */
[----:B-1----:R-:W-:Y:S01]  /*0540*/  LOP3.LUT R0, R34, UR6, RZ, 0x3c, !PT ;  /* 0x0000000622007c12 */ /* 0x002fe2000f8e3cff */
[----:B------:R-:W-:-:S04]  /*0550*/  UIADD3 UR4, UPT, UPT, UR4, 0x8, URZ ;  /* 0x0000000804047890 */ /* 0x000fc8000fffe0ff */
[----:B------:R-:W-:Y:S01]  /*0560*/  IMAD.IADD R0, R33, 0x1, R0 ;  /* 0x0000000121007824 */ /* 0x000fe200078e0200 */
[----:B------:R-:W-:-:S03]  /*0570*/  UISETP.NE.AND UP0, UPT, UR4, URZ, UPT ;  /* 0x000000ff0400728c */ /* 0x000fc6000bf05270 */
[----:B0-----:R-:W-:-:S05]  /*0580*/  IMAD.HI.U32 R5, R0, -0x7f7f7f7f, RZ ;  /* 0x8080808100057827 */ /* 0x001fca00078e00ff */
[----:B------:R-:W-:-:S05]  /*0590*/  LEA.HI R5, R5, R0, RZ, 0x19 ;  /* 0x0000000005057211 */ /* 0x000fca00078fc8ff */
[----:B------:R0:W-:Y:S02]  /*05a0*/  STL.U8 [R4+0x4], R5 ;  /* 0x0000040504007387 */ /* 0x0001e40000100000 */
[----:B0-----:R-:W-:Y:S01]  /*05b0*/  VIADD R4, R4, 0x8 ;  /* 0x0000000804047836 */ /* 0x001fe20000000000 */
[----:B------:R-:W-:Y:S06]  /*05c0*/  BRA.U UP0, `(.L_x_2) ;  /* 0xfffffffd00107547 */ /* 0x000fec000b83ffff */
[----:B------:R-:W-:-:S07]  /*05d0*/  IMAD.U32 R0, RZ, RZ, UR8 ;  /* 0x00000008ff007e24 */ /* 0x000fce000f8e00ff */
.L_x_1:
[----:B------:R-:W-:-:S04]  /*05e0*/  ULOP3.LUT UR4, UR5, 0x7, URZ, 0xc0, !UPT ;  /* 0x0000000705047892 */ /* 0x000fc8000f8ec0ff */
[----:B------:R-:W-:-:S09]  /*05f0*/  UISETP.NE.AND UP0, UPT, UR4, URZ, UPT ;  /* 0x000000ff0400728c */ /* 0x000fd2000bf05270 */
[----:B------:R-:W-:Y:S05]  /*0600*/  BRA.U !UP0, `(.L_x_0) ;  /* 0x0000000508007547 */ /* 0x000fea000b800000 */
[----:B------:R-:W-:-:S04]  /*0610*/  UIADD3 UR4, UPT, UPT, UR4, -0x1, URZ ;  /* 0xffffffff04047890 */ /* 0x000fc8000fffe0ff */
[----:B------:R-:W-:-:S09]  /*0620*/  UISETP.GE.U32.AND UP0, UPT, UR4, 0x3, UPT ;  /* 0x000000030400788c */ /* 0x000fd2000bf06070 */
[----:B------:R-:W-:Y:S05]  /*0630*/  BRA.U !UP0, `(.L_x_3) ;  /* 0x0000000108787547 */ /* 0x000fea000b800000 */
[----:B------:R-:W0:Y:S01]  /*0640*/  S2UR UR4, SR_CLOCKLO ;  /* 0x00000000000479c3 */ /* 0x000e220000005000 */
[----:B------:R-:W-:Y:S01]  /*0650*/  NOP ;  /* 0x0000000000007918 */ /* 0x000fe20000000000 */
[----:B0-----:R-:W-:Y:S01]  /*0660*/  LOP3.LUT R4, R34, UR4, RZ, 0x3c, !PT ;  /* 0x0000000422047c12 */ /* 0x001fe2000f8e3cff */
[----:B------:R-:W-:-:S04]  /*0670*/  IMAD.IADD R6, R1, 0x1, R0 ;  /* 0x0000000101067824 */ /* 0x000fc800078e0200 */
[----:B------:R-:W-:-:S04]  /*0680*/  IMAD.IADD R4, R33, 0x1, R4 ;  /* 0x0000000121047824 */ /* 0x000fc800078e0204 */
[----:B------:R-:W-:-:S05]  /*0690*/  IMAD.HI.U32 R5, R4, -0x7f7f7f7f, RZ ;  /* 0x8080808104057827 */ /* 0x000fca00078e00ff */
        /* <DEDUP_REMOVED lines=19> */
[----:B------:R-:W-:-:S04]  /*07d0*/  VIADD R0, R0, 0x4 ;  /* 0x0000000400007836 */ /* 0x000fc80000000000 */
[----:B------:R-:W-:-:S04]  /*07e0*/  IMAD.IADD R4, R33, 0x1, R4 ;  /* 0x0000000121047824 */ /* 0x000fc800078e0204 */
[----:B0-----:R-:W-:-:S05]  /*07f0*/  IMAD.HI.U32 R5, R4, -0x7f7f7f7f, RZ ;  /* 0x8080808104057827 */ /* 0x001fca00078e00ff */
[----:B------:R-:W-:-:S05]  /*0800*/  LEA.HI R5, R5, R4, RZ, 0x19 ;  /* 0x0000000405057211 */ /* 0x000fca00078fc8ff */
[----:B------:R0:W-:Y:S02]  /*0810*/  STL.U8 [R6+0x2c3], R5 ;  /* 0x0002c30506007387 */ /* 0x0001e40000100000 */
.L_x_3:
[----:B------:R-:W-:-:S04]  /*0820*/  ULOP3.LUT UR4, UR5, 0x3, URZ, 0xc0, !UPT ;  /* 0x0000000305047892 */ /* 0x000fc8000f8ec0ff */
[----:B------:R-:W-:-:S09]  /*0830*/  UISETP.NE.AND UP0, UPT, UR4, URZ, UPT ;  /* 0x000000ff0400728c */ /* 0x000fd2000bf05270 */
[----:B------:R-:W-:Y:S05]  /*0840*/  BRA.U !UP0, `(.L_x_0) ;  /* 0x0000000108707547 */ /* 0x000fea000b800000 */
[----:B------:R-:W-:-:S09]  /*0850*/  UISETP.NE.AND UP0, UPT, UR4, 0x1, UPT ;  /* 0x000000010400788c */ /* 0x000fd2000bf05270 */
[----:B------:R-:W-:Y:S05]  /*0860*/  BRA.U !UP0, `(.L_x_4) ;  /* 0x0000000108407547 */ /* 0x000fea000b800000 */
[----:B------:R-:W1:Y:S01]  /*0870*/  S2UR UR4, SR_CLOCKLO ;  /* 0x00000000000479c3 */ /* 0x000e620000005000 */
[----:B------:R-:W-:Y:S01]  /*0880*/  NOP ;  /* 0x0000000000007918 */ /* 0x000fe20000000000 */
[----:B-1----:R-:W-:Y:S01]  /*0890*/  LOP3.LUT R4, R34, UR4, RZ, 0x3c, !PT ;  /* 0x0000000422047c12 */ /* 0x002fe2000f8e3cff */
[----:B0-----:R-:W-:-:S04]  /*08a0*/  IMAD.IADD R6, R1, 0x1, R0 ;  /* 0x0000000101067824 */ /* 0x001fc800078e0200 */
[----:B------:R-:W-:-:S04]  /*08b0*/  IMAD.IADD R4, R33, 0x1, R4 ;  /* 0x0000000121047824 */ /* 0x000fc800078e0204 */
[----:B------:R-:W-:-:S05]  /*08c0*/  IMAD.HI.U32 R5, R4, -0x7f7f7f7f, RZ ;  /* 0x8080808104057827 */ /* 0x000fca00078e00ff */
        /* <DEDUP_REMOVED lines=10> */
.L_x_4:
[----:B------:R-:W-:-:S09]  /*0970*/  ULOP3.LUT UP0, URZ, UR5, 0x1, URZ, 0xc0, !UPT ;  /* 0x0000000105ff7892 */ /* 0x000fd2000f80c0ff */
[----:B------:R-:W-:Y:S05]  /*0980*/  BRA.U !UP0, `(.L_x_0) ;  /* 0x0000000108207547 */ /* 0x000fea000b800000 */
[----:B------:R-:W2:Y:S01]  /*0990*/  S2UR UR4, SR_CLOCKLO ;  /* 0x00000000000479c3 */ /* 0x000ea20000005000 */
[----:B------:R-:W-:Y:S01]  /*09a0*/  NOP ;  /* 0x0000000000007918 */ /* 0x000fe20000000000 */
[----:B--2---:R-:W-:Y:S01]  /*09b0*/  LOP3.LUT R4, R34, UR4, RZ, 0x3c, !PT ;  /* 0x0000000422047c12 */ /* 0x004fe2000f8e3cff */
[----:B------:R-:W-:-:S04]  /*09c0*/  IMAD.IADD R0, R1, 0x1, R0 ;  /* 0x0000000101007824 */ /* 0x000fc800078e0200 */
[----:B------:R-:W-:-:S04]  /*09d0*/  IMAD.IADD R4, R33, 0x1, R4 ;  /* 0x0000000121047824 */ /* 0x000fc800078e0204 */
[----:B01----:R-:W-:-:S05]  /*09e0*/  IMAD.HI.U32 R5, R4, -0x7f7f7f7f, RZ ;  /* 0x8080808104057827 */ /* 0x003fca00078e00ff */
[----:B------:R-:W-:-:S05]  /*09f0*/  LEA.HI R5, R5, R4, RZ, 0x19 ;  /* 0x0000000405057211 */ /* 0x000fca00078fc8ff */
[----:B------:R2:W-:Y:S02]  /*0a00*/  STL.U8 [R0+0x2c0], R5 ;  /* 0x0002c00500007387 */ /* 0x0005e40000100000 */
.L_x_0:
[----:B--2---:R-:W2:Y:S02]  /*0a10*/  LDC R0, c[0x3][0x50] ;  /* 0x00c01400ff007b82 */ /* 0x004ea40000000800 */
[----:B--2---:R-:W-:-:S13]  /*0a20*/  ISETP.NE.AND P0, PT, R0, RZ, PT ;  /* 0x000000ff0000720c */ /* 0x004fda0003f05270 */
[----:B------:R-:W-:Y:S05]  /*0a30*/  @!P0 BRA `(.L_x_5) ;  /* 0x0000000400088947 */ /* 0x000fea0003800000 */
[----:B------:R-:W2:Y:S01]  /*0a40*/  LDC R4, c[0x3][0x50] ;  /* 0x00c01400ff047b82 */ /* 0x000ea20000000800 */
[----:B------:R-:W-:Y:S01]  /*0a50*/  ISETP.GT.U32.AND P0, PT, R0, RZ, PT ;  /* 0x000000ff0000720c */ /* 0x000fe20003f04070 */
[----:B01----:R-:W-:Y:S02]  /*0a60*/  IMAD.MOV.U32 R5, RZ, RZ, RZ ;  /* 0x000000ffff057224 */ /* 0x003fe400078e00ff */
[----:B------:R-:W-:Y:S01]  /*0a70*/  IMAD.MOV.U32 R14, RZ, RZ, RZ ;  /* 0x000000ffff0e7224 */ /* 0x000fe200078e00ff */
[----:B--2---:R-:W-:-:S04]  /*0a80*/  SHF.R.S32.HI R15, RZ, 0x1f, R4 ;  /* 0x0000001fff0f7819 */ /* 0x004fc80000011404 */
[----:B------:R-:W-:-:S13]  /*0a90*/  ISETP.GT.U32.AND.EX P0, PT, R15, RZ, PT, P0 ;  /* 0x000000ff0f00720c */ /* 0x000fda0003f04100 */
[----:B------:R-:W0:Y:S02]  /*0aa0*/  @!P0 LDC.64 R6, c[0x0][0x380] ;  /* 0x0000e000ff068b82 */ /* 0x000e240000000a00 */
[----:B0-----:R-:W-:-:S05]  /*0ab0*/  @!P0 IADD3 R6, P1, PT, R5, R6, RZ ;  /* 0x0000000605068210 */ /* 0x001fca0007f3e0ff */
[----:B------:R-:W-:-:S05]  /*0ac0*/  @!P0 IMAD.X R7, R14, 0x1, R7, P1 ;  /* 0x000000010e078824 */ /* 0x000fca00008e0607 */
[----:B------:R-:W2:Y:S01]  /*0ad0*/  @!P0 LDG.E.U8 R6, desc[UR12][R6.64] ;  /* 0x0000000c06068981 */ /* 0x000ea2000c1e1100 */
[----:B------:R-:W-:Y:S02]  /*0ae0*/  @!P0 IMAD.IADD R9, R1, 0x1, R5 ;  /* 0x0000000101098824 */ /* 0x000fe400078e0205 */
[----:B------:R-:W-:Y:S02]  /*0af0*/  @!P0 IMAD.MOV.U32 R5, RZ, RZ, 0x1 ;  /* 0x00000001ff058424 */ /* 0x000fe400078e00ff */
[----:B------:R-:W-:-:S03]  /*0b00*/  @!P0 IMAD.MOV.U32 R14, RZ, RZ, RZ ;  /* 0x000000ffff0e8224 */ /* 0x000fc600078e00ff */
[----:B------:R-:W-:Y:S02]  /*0b10*/  IADD3 R4, P3, PT, -R5, R0, RZ ;  /* 0x0000000005047210 */ /* 0x000fe40007f7e1ff */
[----:B------:R-:W-:Y:S02]  /*0b20*/  ISETP.GT.U32.AND P2, PT, R0, R5, PT ;  /* 0x000000050000720c */ /* 0x000fe40003f44070 */
[----:B------:R-:W-:Y:S01]  /*0b30*/  ISETP.LE.U32.AND P1, PT, R4, 0x3, PT ;  /* 0x000000030400780c */ /* 0x000fe20003f23070 */
[C---:B------:R-:W-:Y:S01]  /*0b40*/  IMAD.X R4, R15.reuse, 0x1, ~R14, P3 ;  /* 0x000000010f047824 */ /* 0x040fe200018e0e0e */
[----:B------:R-:W-:-:S04]  /*0b50*/  ISETP.GT.U32.AND.EX P2, PT, R15, R14, PT, P2 ;  /* 0x0000000e0f00720c */ /* 0x000fc80003f44120 */
[----:B------:R-:W-:Y:S01]  /*0b60*/  ISETP.LE.U32.OR.EX P1, PT, R4, RZ, !P2, P1 ;  /* 0x000000ff0400720c */ /* 0x000fe20005723510 */
[----:B--2---:R0:W-:-:S12]  /*0b70*/  @!P0 STL.U8 [R9+0x2e0], R6 ;  /* 0x0002e00609008387 */ /* 0x0041d80000100000 */
[----:B------:R-:W-:Y:S05]  /*0b80*/  @P1 BRA `(.L_x_6) ;  /* 0x0000000000501947 */ /* 0x000fea0003800000 */
[----:B------:R-:W-:Y:S01]  /*0b90*/  IADD3 R12, P1, PT, R0, -0x3, RZ ;  /* 0xfffffffd000c7810 */ /* 0x000fe20007f3e0ff */
[----:B------:R-:W1:Y:S01]  /*0ba0*/  LDCU.64 UR4, c[0x0][0x380] ;  /* 0x00007000ff0477ac */ /* 0x000e620008000a00 */
[----:B------:R-:W-:Y:S02]  /*0bb0*/  PLOP3.LUT P0, PT, PT, PT, PT, 0x8, 0x80 ;  /* 0x000000000080781c */ /* 0x000fe40003f0e170 */
[----:B------:R-:W-:-:S11]  /*0bc0*/  IADD3.X R13, PT, PT, R15, -0x1, RZ, P1, !PT ;  /* 0xffffffff0f0d7810 */ /* 0x000fd60000ffe4ff */
.L_x_7:
[----:B01----:R-:W-:-:S04]  /*0bd0*/  IADD3 R6, P1, PT, R5, UR4, RZ ;  /* 0x0000000405067c10 */ /* 0x003fc8000ff3e0ff */
[----:B------:R-:W-:-:S05]  /*0be0*/  IADD3.X R7, PT, PT, R14, UR5, RZ, P1, !PT ;  /* 0x000000050e077c10 */ /* 0x000fca0008ffe4ff */
[----:B--2---:R-:W2:Y:S04]  /*0bf0*/  LDG.E.U8 R4, desc[UR12][R6.64] ;  /* 0x0000000c06047981 */ /* 0x004ea8000c1e1100 */
[----:B------:R-:W3:Y:S04]  /*0c00*/  LDG.E.U8 R8, desc[UR12][R6.64+0x1] ;  /* 0x0000010c06087981 */ /* 0x000ee8000c1e1100 */
[----:B------:R-:W4:Y:S04]  /*0c10*/  LDG.E.U8 R9, desc[UR12][R6.64+0x2] ;  /* 0x0000020c06097981 */ /* 0x000f28000c1e1100 */
[----:B------:R-:W5:Y:S01]  /*0c20*/  LDG.E.U8 R10, desc[UR12][R6.64+0x3] ;  /* 0x0000030c060a7981 */ /* 0x000f62000c1e1100 */
[----:B------:R-:W-:Y:S01]  /*0c30*/  IMAD.IADD R11, R1, 0x1, R5 ;  /* 0x00000001010b7824 */ /* 0x000fe200078e0205 */
[----:B------:R-:W-:-:S05]  /*0c40*/  IADD3 R5, P1, PT, R5, 0x4, RZ ;  /* 0x0000000405057810 */ /* 0x000fca0007f3e0ff */
[----:B------:R-:W-:Y:S01]  /*0c50*/  IMAD.X R14, RZ, RZ, R14, P1 ;  /* 0x000000ffff0e7224 */ /* 0x000fe200008e060e */
[----:B------:R-:W-:-:S04]  /*0c60*/  ISETP.GE.U32.AND P1, PT, R5, R12, PT ;  /* 0x0000000c0500720c */ /* 0x000fc80003f26070 */
[----:B------:R-:W-:Y:S01]  /*0c70*/  ISETP.GE.U32.AND.EX P1, PT, R14, R13, PT, P1 ;  /* 0x0000000d0e00720c */ /* 0x000fe20003f26110 */
[----:B--2---:R2:W-:Y:S04]  /*0c80*/  STL.U8 [R11+0x2e0], R4 ;  /* 0x0002e0040b007387 */ /* 0x0045e80000100000 */
[----:B---3--:R2:W-:Y:S04]  /*0c90*/  STL.U8 [R11+0x2e1], R8 ;  /* 0x0002e1080b007387 */ /* 0x0085e80000100000 */
[----:B----4-:R2:W-:Y:S04]  /*0ca0*/  STL.U8 [R11+0x2e2], R9 ;  /* 0x0002e2090b007387 */ /* 0x0105e80000100000 */
[----:B-----5:R2:W-:Y:S01]  /*0cb0*/  STL.U8 [R11+0x2e3], R10 ;  /* 0x0002e30a0b007387 */ /* 0x0205e20000100000 */
[----:B------:R-:W-:Y:S05]  /*0cc0*/  @!P1 BRA `(.L_x_7) ;  /* 0xfffffffc00c09947 */ /* 0x000fea000383ffff */
.L_x_6:
[----:B--2---:R-:W-:Y:S02]  /*0cd0*/  IADD3 R4, P3, PT, -R5, R0, RZ ;  /* 0x0000000005047210 */ /* 0x004fe40007f7e1ff */
[----:B------:R-:W-:Y:S02]  /*0ce0*/  ISETP.GT.U32.AND P2, PT, R0, R5, PT ;  /* 0x000000050000720c */ /* 0x000fe40003f44070 */
[----:B------:R-:W-:Y:S01]  /*0cf0*/  ISETP.LE.U32.AND P1, PT, R4, 0x1, PT ;  /* 0x000000010400780c */ /* 0x000fe20003f23070 */
[C---:B------:R-:W-:Y:S01]  /*0d00*/  IMAD.X R4, R15.reuse, 0x1, ~R14, P3 ;  /* 0x000000010f047824 */ /* 0x040fe200018e0e0e */
[----:B------:R-:W-:-:S04]  /*0d10*/  ISETP.GT.U32.AND.EX P2, PT, R15, R14, PT, P2 ;  /* 0x0000000e0f00720c */ /* 0x000fc80003f44120 */
[----:B------:R-:W-:-:S13]  /*0d20*/  ISETP.LE.U32.OR.EX P1, PT, R4, RZ, !P2, P1 ;  /* 0x000000ff0400720c */ /* 0x000fda0005723510 */
[----:B0-----:R-:W0:Y:S01]  /*0d30*/  @!P1 LDC.64 R8, c[0x0][0x380] ;  /* 0x0000e000ff089b82 */ /* 0x001e220000000a00 */
[----:B------:R-:W-:Y:S01]  /*0d40*/  @!P1 IMAD.IADD R11, R1, 0x1, R5 ;  /* 0x00000001010b9824 */ /* 0x000fe200078e0205 */
[----:B------:R-:W-:Y:S02]  /*0d50*/  @!P1 PLOP3.LUT P0, PT, PT, PT, PT, 0x8, 0x80 ;  /* 0x000000000080981c */ /* 0x000fe40003f0e170 */
[C---:B0-----:R-:W-:Y:S02]  /*0d60*/  @!P1 IADD3 R8, P3, PT, R5.reuse, R8, RZ ;  /* 0x0000000805089210 */ /* 0x041fe40007f7e0ff */
[----:B------:R-:W-:-:S03]  /*0d70*/  @!P1 IADD3 R5, P2, PT, R5, 0x2, RZ ;  /* 0x0000000205059810 */ /* 0x000fc60007f5e0ff */
[----:B------:R-:W-:Y:S02]  /*0d80*/  @!P1 IMAD.X R9, R14, 0x1, R9, P3 ;  /* 0x000000010e099824 */ /* 0x000fe400018e0609 */
[----:B------:R-:W-:Y:S01]  /*0d90*/  @!P1 IMAD.X R14, RZ, RZ, R14, P2 ;  /* 0x000000ffff0e9224 */ /* 0x000fe200010e060e */
[C---:B------:R-:W-:Y:S02]  /*0da0*/  ISETP.LT.U32.AND P2, PT, R5.reuse, R0, PT ;  /* 0x000000000500720c */ /* 0x040fe40003f41070 */
[----:B------:R-:W2:Y:S02]  /*0db0*/  @!P1 LDG.E.U8 R4, desc[UR12][R8.64] ;  /* 0x0000000c08049981 */ /* 0x000ea4000c1e1100 */
[----:B------:R-:W-:Y:S02]  /*0dc0*/  ISETP.LT.U32.OR.EX P0, PT, R14, R15, P0, P2 ;  /* 0x0000000f0e00720c */ /* 0x000fe40000701520 */
[----:B------:R-:W3:Y:S11]  /*0dd0*/  @!P1 LDG.E.U8 R10, desc[UR12][R8.64+0x1] ;  /* 0x0000010c080a9981 */ /* 0x000ef6000c1e1100 */
[----:B------:R-:W0:Y:S02]  /*0de0*/  @P0 LDC.64 R6, c[0x0][0x380] ;  /* 0x0000e000ff060b82 */ /* 0x000e240000000a00 */
[----:B0-----:R-:W-:-:S05]  /*0df0*/  @P0 IADD3 R6, P2, PT, R5, R6, RZ ;  /* 0x0000000605060210 */ /* 0x001fca0007f5e0ff */
[----:B------:R-:W-:-:S05]  /*0e00*/  @P0 IMAD.X R7, R14, 0x1, R7, P2 ;  /* 0x000000010e070824 */ /* 0x000fca00010e0607 */
[----:B------:R-:W4:Y:S01]  /*0e10*/  @P0 LDG.E.U8 R6, desc[UR12][R6.64] ;  /* 0x0000000c06060981 */ /* 0x000f22000c1e1100 */
[----:B------:R-:W-:-:S03]  /*0e20*/  @P0 IMAD.IADD R5, R1, 0x1, R5 ;  /* 0x0000000101050824 */ /* 0x000fc600078e0205 */
[----:B--2---:R2:W-:Y:S04]  /*0e30*/  @!P1 STL.U8 [R11+0x2e0], R4 ;  /* 0x0002e0040b009387 */ /* 0x0045e80000100000 */
[----:B---3--:R2:W-:Y:S04]  /*0e40*/  @!P1 STL.U8 [R11+0x2e1], R10 ;  /* 0x0002e10a0b009387 */ /* 0x0085e80000100000 */
[----:B----4-:R2:W-:Y:S02]  /*0e50*/  @P0 STL.U8 [R5+0x2e0], R6 ;  /* 0x0002e00605000387 */ /* 0x0105e40000100000 */
.L_x_5:
[----:B------:R-:W-:-:S09]  /*0e60*/  UISETP.NE.AND UP0, UPT, UR7, URZ, UPT ;  /* 0x000000ff0700728c */ /* 0x000fd2000bf05270 */
[----:B------:R-:W-:Y:S05]  /*0e70*/  BRA.U !UP0, `(.L_x_8) ;  /* 0x0000000108f47547 */ /* 0x000fea000b800000 */
[----:B------:R-:W3:Y:S01]  /*0e80*/  LDCU UR4, c[0x3][0x4c] ;  /* 0x00c00980ff0477ac */ /* 0x000ee20008000800 */
[----:B------:R-:W-:Y:S01]  /*0e90*/  ISETP.LT.U32.AND P0, PT, RZ, UR7, PT ;  /* 0x00000007ff007c0c */ /* 0x000fe2000bf01070 */
[----:B---3--:R-:W-:-:S06]  /*0ea0*/  USHF.R.S32.HI UR4, URZ, 0x1f, UR4 ;  /* 0x0000001fff047899 */ /* 0x008fcc0008011404 */
[----:B--2---:R-:W-:-:S05]  /*0eb0*/  IMAD.U32 R4, RZ, RZ, UR4 ;  /* 0x00000004ff047e24 */ /* 0x004fca000f8e00ff */
[----:B------:R-:W-:Y:S01]  /*0ec0*/  ISETP.GT.U32.AND.EX P0, PT, R4, RZ, PT, P0 ;  /* 0x000000ff0400720c */ /* 0x000fe20003f04100 */
[----:B------:R-:W-:-:S12]  /*0ed0*/  IMAD.MOV.U32 R4, RZ, RZ, RZ ;  /* 0x000000ffff047224 */ /* 0x000fd800078e00ff */
[----:B01----:R-:W-:-:S06]  /*0ee0*/  @!P0 IMAD.IADD R5, R1, 0x1, R4 ;  /* 0x0000000101058824 */ /* 0x003fcc00078e0204 */
[----:B------:R-:W2:Y:S01]  /*0ef0*/  @!P0 LDL.U8 R5, [R5+0x2c0] ;  /* 0x0002c00005058983 */ /* 0x000ea20000100000 */
[----:B------:R-:W-:Y:S01]  /*0f00*/  @!P0 IADD3 R6, PT, PT, R1, R4, R0 ;  /* 0x0000000401068210 */ /* 0x000fe20007ffe000 */
[----:B------:R-:W-:Y:S02]  /*0f10*/  @!P0 IMAD.MOV.U32 R4, RZ, RZ, 0x1 ;  /* 0x00000001ff048424 */ /* 0x000fe400078e00ff */
[----:B------:R-:W-:Y:S02]  /*0f20*/  IMAD.MOV.U32 R11, RZ, RZ, RZ ;  /* 0x000000ffff0b7224 */ /* 0x000fe400078e00ff */
[----:B------:R-:W-:Y:S01]  /*0f30*/  IMAD.U32 R8, RZ, RZ, UR4 ;  /* 0x00000004ff087e24 */ /* 0x000fe2000f8e00ff */
[C---:B------:R-:W-:Y:S01]  /*0f40*/  IADD3 R7, P3, PT, -R4.reuse, UR7, RZ ;  /* 0x0000000704077c10 */ /* 0x040fe2000ff7e1ff */
[----:B------:R-:W-:Y:S01]  /*0f50*/  IMAD.U32 R12, RZ, RZ, UR4 ;  /* 0x00000004ff0c7e24 */ /* 0x000fe2000f8e00ff */
[----:B------:R-:W-:Y:S02]  /*0f60*/  ISETP.LT.U32.AND P2, PT, R4, UR7, PT ;  /* 0x0000000704007c0c */ /* 0x000fe4000bf41070 */
[----:B------:R-:W-:-:S02]  /*0f70*/  ISETP.LE.U32.AND P1, PT, R7, 0x3, PT ;  /* 0x000000030700780c */ /* 0x000fc40003f23070 */
[----:B------:R-:W-:Y:S02]  /*0f80*/  ISETP.GT.U32.AND.EX P2, PT, R8, R11, PT, P2 ;  /* 0x0000000b0800720c */ /* 0x000fe40003f44120 */
[----:B------:R-:W-:-:S04]  /*0f90*/  IADD3.X R7, PT, PT, ~R11, UR4, RZ, P3, !PT ;  /* 0x000000040b077c10 */ /* 0x000fc80009ffe5ff */
[----:B------:R-:W-:Y:S01]  /*0fa0*/  ISETP.LE.U32.OR.EX P1, PT, R7, RZ, !P2, P1 ;  /* 0x000000ff0700720c */ /* 0x000fe20005723510 */
[----:B--2---:R0:W-:-:S12]  /*0fb0*/  @!P0 STL.U8 [R6+0x2e0], R5 ;  /* 0x0002e00506008387 */ /* 0x0041d80000100000 */
[----:B------:R-:W-:Y:S05]  /*0fc0*/  @P1 BRA `(.L_x_9) ;  /* 0x0000000000481947 */ /* 0x000fea0003800000 */
[----:B------:R-:W-:Y:S01]  /*0fd0*/  UIADD3 UR5, UP0, UPT, UR7, -0x3, URZ ;  /* 0xfffffffd07057890 */ /* 0x000fe2000ff1e0ff */
[----:B------:R-:W-:-:S03]  /*0fe0*/  PLOP3.LUT P0, PT, PT, PT, PT, 0x8, 0x80 ;  /* 0x000000000080781c */ /* 0x000fc60003f0e170 */
[----:B------:R-:W-:-:S12]  /*0ff0*/  UIADD3.X UR6, UPT, UPT, UR4, -0x1, URZ, UP0, !UPT ;  /* 0xffffffff04067890 */ /* 0x000fd800087fe4ff */
.L_x_10:
[----:B------:R-:W-:-:S05]  /*1000*/  IMAD.IADD R10, R1, 0x1, R4 ;  /* 0x00000001010a7824 */ /* 0x000fca00078e0204 */
[----:B01----:R-:W2:Y:S01]  /*1010*/  LDL.U8 R5, [R10+0x2c0] ;  /* 0x0002c0000a057983 */ /* 0x003ea20000100000 */
[----:B------:R-:W-:-:S05]  /*1020*/  IADD3 R9, PT, PT, R1, R4, R0 ;  /* 0x0000000401097210 */ /* 0x000fca0007ffe000 */
[----:B--2---:R1:W-:Y:S04]  /*1030*/  STL.U8 [R9+0x2e0], R5 ;  /* 0x0002e00509007387 */ /* 0x0043e80000100000 */
[----:B------:R-:W2:Y:S04]  /*1040*/  LDL.U8 R6, [R10+0x2c1] ;  /* 0x0002c1000a067983 */ /* 0x000ea80000100000 */
[----:B--2---:R1:W-:Y:S04]  /*1050*/  STL.U8 [R9+0x2e1], R6 ;  /* 0x0002e10609007387 */ /* 0x0043e80000100000 */
[----:B------:R-:W2:Y:S01]  /*1060*/  LDL.U8 R7, [R10+0x2c2] ;  /* 0x0002c2000a077983 */ /* 0x000ea20000100000 */
[----:B------:R-:W-:-:S03]  /*1070*/  IADD3 R4, P1, PT, R4, 0x4, RZ ;  /* 0x0000000404047810 */ /* 0x000fc60007f3e0ff */
[----:B--2---:R1:W-:Y:S04]  /*1080*/  STL.U8 [R9+0x2e2], R7 ;  /* 0x0002e20709007387 */ /* 0x0043e80000100000 */
[----:B------:R-:W2:Y:S01]  /*1090*/  LDL.U8 R8, [R10+0x2c3] ;  /* 0x0002c3000a087983 */ /* 0x000ea20000100000 */
[----:B------:R-:W-:Y:S01]  /*10a0*/  IMAD.X R11, RZ, RZ, R11, P1 ;  /* 0x000000ffff0b7224 */ /* 0x000fe200008e060b */
[----:B------:R-:W-:-:S04]  /*10b0*/  ISETP.GE.U32.AND P1, PT, R4, UR5, PT ;  /* 0x0000000504007c0c */ /* 0x000fc8000bf26070 */
[----:B------:R-:W-:Y:S01]  /*10c0*/  ISETP.GE.U32.AND.EX P1, PT, R11, UR6, PT, P1 ;  /* 0x000000060b007c0c */ /* 0x000fe2000bf26110 */
[----:B--2---:R1:W-:-:S12]  /*10d0*/  STL.U8 [R9+0x2e3], R8 ;  /* 0x0002e30809007387 */ /* 0x0043d80000100000 */
[----:B------:R-:W-:Y:S05]  /*10e0*/  @!P1 BRA `(.L_x_10) ;  /* 0xfffffffc00c49947 */ /* 0x000fea000383ffff */
.L_x_9:
[C---:B------:R-:W-:Y:S02]  /*10f0*/  ISETP.LT.U32.AND P1, PT, R4.reuse, UR7, PT ;  /* 0x0000000704007c0c */ /* 0x040fe4000bf21070 */
[----:B01----:R-:W-:Y:S02]  /*1100*/  IADD3 R5, P2, PT, -R4, UR7, RZ ;  /* 0x0000000704057c10 */ /* 0x003fe4000ff5e1ff */
[----:B------:R-:W-:Y:S02]  /*1110*/  ISETP.GT.U32.AND.EX P3, PT, R12, R11, PT, P1 ;  /* 0x0000000b0c00720c */ /* 0x000fe40003f64110 */
[----:B------:R-:W-:Y:S02]  /*1120*/  ISETP.LE.U32.AND P1, PT, R5, 0x1, PT ;  /* 0x000000010500780c */ /* 0x000fe40003f23070 */
[----:B------:R-:W-:-:S04]  /*1130*/  IADD3.X R5, PT, PT, ~R11, UR4, RZ, P2, !PT ;  /* 0x000000040b057c10 */ /* 0x000fc800097fe5ff */
[----:B------:R-:W-:-:S13]  /*1140*/  ISETP.LE.U32.OR.EX P1, PT, R5, RZ, !P3, P1 ;  /* 0x000000ff0500720c */ /* 0x000fda0005f23510 */
[----:B------:R-:W-:-:S05]  /*1150*/  @!P1 IMAD.IADD R7, R1, 0x1, R4 ;  /* 0x0000000101079824 */ /* 0x000fca00078e0204 */
[----:B------:R-:W2:Y:S01]  /*1160*/  @!P1 LDL.U8 R5, [R7+0x2c0] ;  /* 0x0002c00007059983 */ /* 0x000ea20000100000 */
[----:B------:R-:W-:Y:S02]  /*1170*/  @!P1 IADD3 R8, PT, PT, R1, R4, R0 ;  /* 0x0000000401089210 */ /* 0x000fe40007ffe000 */
[----:B------:R-:W-:-:S03]  /*1180*/  @!P1 IADD3 R4, P2, PT, R4, 0x2, RZ ;  /* 0x0000000204049810 */ /* 0x000fc60007f5e0ff */
[----:B--2---:R3:W-:Y:S04]  /*1190*/  @!P1 STL.U8 [R8+0x2e0], R5 ;  /* 0x0002e00508009387 */ /* 0x0047e80000100000 */
[----:B------:R-:W2:Y:S01]  /*11a0*/  @!P1 LDL.U8 R6, [R7+0x2c1] ;  /* 0x0002c10007069983 */ /* 0x000ea20000100000 */
[----:B------:R-:W-:Y:S01]  /*11b0*/  @!P1 PLOP3.LUT P0, PT, PT, PT, PT, 0x8, 0x80 ;  /* 0x000000000080981c */ /* 0x000fe20003f0e170 */
[----:B------:R-:W-:Y:S02]  /*11c0*/  @!P1 IMAD.X R11, RZ, RZ, R11, P2 ;  /* 0x000000ffff0b9224 */ /* 0x000fe400010e060b */
[----:B--2---:R3:W-:Y:S01]  /*11d0*/  @!P1 STL.U8 [R8+0x2e1], R6 ;  /* 0x0002e10608009387 */ /* 0x0047e20000100000 */
[----:B------:R-:W-:-:S04]  /*11e0*/  ISETP.LT.U32.AND P1, PT, R4, UR7, PT ;  /* 0x0000000704007c0c */ /* 0x000fc8000bf21070 */
[----:B------:R-:W-:-:S13]  /*11f0*/  ISETP.LT.U32.OR.EX P0, PT, R11, UR4, P0, P1 ;  /* 0x000000040b007c0c */ /* 0x000fda0008701510 */
[----:B---3--:R-:W-:Y:S05]  /*1200*/  @!P0 BRA `(.L_x_8) ;  /* 0x0000000000108947 */ /* 0x008fea0003800000 */
[----:B------:R-:W-:-:S06]  /*1210*/  IMAD.IADD R5, R1, 0x1, R4 ;  /* 0x0000000101057824 */ /* 0x000fcc00078e0204 */
[----:B------:R-:W2:Y:S01]  /*1220*/  LDL.U8 R5, [R5+0x2c0] ;  /* 0x0002c00005057983 */ /* 0x000ea20000100000 */
[----:B------:R-:W-:-:S05]  /*1230*/  IADD3 R4, PT, PT, R1, R4, R0 ;  /* 0x0000000401047210 */ /* 0x000fca0007ffe000 */
[----:B--2---:R3:W-:Y:S02]  /*1240*/  STL.U8 [R4+0x2e0], R5 ;  /* 0x0002e00504007387 */ /* 0x0047e40000100000 */
.L_x_8:
[----:B------:R-:W4:Y:S02]  /*1250*/  LDC R18, c[0x3][0x54] ;  /* 0x00c01500ff127b82 */ /* 0x000f240000000800 */
[----:B----4-:R-:W-:-:S13]  /*1260*/  ISETP.NE.AND P0, PT, R18, RZ, PT ;  /* 0x000000ff1200720c */ /* 0x010fda0003f05270 */
[----:B------:R-:W-:Y:S05]  /*1270*/  @!P0 BRA `(.L_x_11) ;  /* 0x0000000400188947 */ /* 0x000fea0003800000 */
[----:B--23--:R-:W2:Y:S01]  /*1280*/  LDC R4, c[0x3][0x54] ;  /* 0x00c01500ff047b82 */ /* 0x00cea20000000800 */
        /* <DEDUP_REMOVED lines=9> */
[----:B------:R-:W-:Y:S01]  /*1320*/  @!P0 IADD3 R4, PT, PT, R5, UR7, R0 ;  /* 0x0000000705048c10 */ /* 0x000fe2000fffe000 */
[----:B------:R-:W-:Y:S02]  /*1330*/  @!P0 IMAD.MOV.U32 R5, RZ, RZ, 0x1 ;  /* 0x00000001ff058424 */ /* 0x000fe400078e00ff */
[----:B------:R-:W-:Y:S02]  /*1340*/  @!P0 IMAD.MOV.U32 R16, RZ, RZ, RZ ;  /* 0x000000ffff108224 */ /* 0x000fe400078e00ff */
[----:B------:R-:W-:Y:S01]  /*1350*/  @!P0 IMAD.IADD R9, R1, 0x1, R4 ;  /* 0x0000000101098824 */ /* 0x000fe200078e0204 */
        /* <DEDUP_REMOVED lines=9> */
[----:B------:R-:W-:Y:S01]  /*13f0*/  VIADD R4, R0, UR7 ;  /* 0x0000000700047c36 */ /* 0x000fe20008000000 */
[----:B------:R-:W-:Y:S01]  /*1400*/  PLOP3.LUT P0, PT, PT, PT, PT, 0x8, 0x80 ;  /* 0x000000000080781c */ /* 0x000fe20003f0e170 */
[----:B------:R-:W1:Y:S01]  /*1410*/  LDCU.64 UR4, c[0x0][0x388] ;  /* 0x00007100ff0477ac */ /* 0x000e620008000a00 */
[----:B------:R-:W-:-:S11]  /*1420*/  IADD3.X R13, PT, PT, R15, -0x1, RZ, P1, !PT ;  /* 0xffffffff0f0d7810 */ /* 0x000fd60000ffe4ff */
.L_x_13:
[----:B01----:R-:W-:-:S04]  /*1430*/  IADD3 R6, P1, PT, R5, UR4, RZ ;  /* 0x0000000405067c10 */ /* 0x003fc8000ff3e0ff */
[----:B------:R-:W-:-:S05]  /*1440*/  IADD3.X R7, PT, PT, R16, UR5, RZ, P1, !PT ;  /* 0x0000000510077c10 */ /* 0x000fca0008ffe4ff */
[----:B--2---:R-:W2:Y:S04]  /*1450*/  LDG.E.U8 R8, desc[UR12][R6.64] ;  /* 0x0000000c06087981 */ /* 0x004ea8000c1e1100 */
[----:B------:R-:W3:Y:S04]  /*1460*/  LDG.E.U8 R9, desc[UR12][R6.64+0x1] ;  /* 0x0000010c06097981 */ /* 0x000ee8000c1e1100 */
[----:B------:R-:W4:Y:S04]  /*1470*/  LDG.E.U8 R10, desc[UR12][R6.64+0x2] ;  /* 0x0000020c060a7981 */ /* 0x000f28000c1e1100 */
[----:B------:R-:W5:Y:S01]  /*1480*/  LDG.E.U8 R11, desc[UR12][R6.64+0x3] ;  /* 0x0000030c060b7981 */ /* 0x000f62000c1e1100 */
[----:B------:R-:W-:-:S02]  /*1490*/  IADD3 R12, PT, PT, R1, R5, R4 ;  /* 0x00000005010c7210 */ /* 0x000fc40007ffe004 */
        /* <DEDUP_REMOVED lines=9> */
.L_x_12:
[----:B------:R-:W-:Y:S02]  /*1530*/  IADD3 R4, P3, PT, -R5, R18, RZ ;  /* 0x0000001205047210 */ /* 0x000fe40007f7e1ff */
[----:B------:R-:W-:Y:S02]  /*1540*/  ISETP.GT.U32.AND P2, PT, R18, R5, PT ;  /* 0x000000051200720c */ /* 0x000fe40003f44070 */
[----:B------:R-:W-:Y:S01]  /*1550*/  ISETP.LE.U32.AND P1, PT, R4, 0x1, PT ;  /* 0x000000010400780c */ /* 0x000fe20003f23070 */
[C---:B------:R-:W-:Y:S01]  /*1560*/  IMAD.X R4, R15.reuse, 0x1, ~R16, P3 ;  /* 0x000000010f047824 */ /* 0x040fe200018e0e10 */
[----:B------:R-:W-:-:S04]  /*1570*/  ISETP.GT.U32.AND.EX P2, PT, R15, R16, PT, P2 ;  /* 0x000000100f00720c */ /* 0x000fc80003f44120 */
[----:B------:R-:W-:-:S13]  /*1580*/  ISETP.LE.U32.OR.EX P1, PT, R4, RZ, !P2, P1 ;  /* 0x000000ff0400720c */ /* 0x000fda0005723510 */
[----:B0-2---:R-:W0:Y:S01]  /*1590*/  @!P1 LDC.64 R8, c[0x0][0x388] ;  /* 0x0000e200ff089b82 */ /* 0x005e220000000a00 */
[C---:B------:R-:W-:Y:S02]  /*15a0*/  @!P1 IADD3 R4, PT, PT, R5.reuse, UR7, R0 ;  /* 0x0000000705049c10 */ /* 0x040fe4000fffe000 */
[----:B------:R-:W-:Y:S02]  /*15b0*/  @!P1 PLOP3.LUT P0, PT, PT, PT, PT, 0x8, 0x80 ;  /* 0x000000000080981c */ /* 0x000fe40003f0e170 */
[C---:B0-----:R-:W-:Y:S02]  /*15c0*/  @!P1 IADD3 R8, P2, PT, R5.reuse, R8, RZ ;  /* 0x0000000805089210 */ /* 0x041fe40007f5e0ff */
[----:B------:R-:W-:-:S03]  /*15d0*/  @!P1 IADD3 R5, P3, PT, R5, 0x2, RZ ;  /* 0x0000000205059810 */ /* 0x000fc60007f7e0ff */
[----:B------:R-:W-:Y:S01]  /*15e0*/  @!P1 IMAD.X R9, R16, 0x1, R9, P2 ;  /* 0x0000000110099824 */ /* 0x000fe200010e0609 */
[----:B------:R-:W-:Y:S01]  /*15f0*/  ISETP.LT.U32.AND P2, PT, R5, R18, PT ;  /* 0x000000120500720c */ /* 0x000fe20003f41070 */
[----:B------:R-:W-:-:S03]  /*1600*/  @!P1 IMAD.X R16, RZ, RZ, R16, P3 ;  /* 0x000000ffff109224 */ /* 0x000fc600018e0610 */
[----:B------:R-:W2:Y:S02]  /*1610*/  @!P1 LDG.E.U8 R10, desc[UR12][R8.64] ;  /* 0x0000000c080a9981 */ /* 0x000ea4000c1e1100 */
[----:B------:R-:W-:Y:S02]  /*1620*/  ISETP.LT.U32.OR.EX P0, PT, R16, R15, P0, P2 ;  /* 0x0000000f1000720c */ /* 0x000fe40000701520 */
[----:B------:R-:W3:Y:S11]  /*1630*/  @!P1 LDG.E.U8 R11, desc[UR12][R8.64+0x1] ;  /* 0x0000010c080b9981 */ /* 0x000ef6000c1e1100 */
[----:B------:R-:W0:Y:S02]  /*1640*/  @P0 LDC.64 R6, c[0x0][0x388] ;  /* 0x0000e200ff060b82 */ /* 0x000e240000000a00 */
[----:B0-----:R-:W-:-:S05]  /*1650*/  @P0 IADD3 R6, P2, PT, R5, R6, RZ ;  /* 0x0000000605060210 */ /* 0x001fca0007f5e0ff */
[----:B------:R-:W-:-:S05]  /*1660*/  @P0 IMAD.X R7, R16, 0x1, R7, P2 ;  /* 0x0000000110070824 */ /* 0x000fca00010e0607 */
[----:B------:R-:W4:Y:S01]  /*1670*/  @P0 LDG.E.U8 R6, desc[UR12][R6.64] ;  /* 0x0000000c06060981 */ /* 0x000f22000c1e1100 */
[----:B------:R-:W-:Y:S01]  /*1680*/  @P0 IADD3 R0, PT, PT, R5, UR7, R0 ;  /* 0x0000000705000c10 */ /* 0x000fe2000fffe000 */
[----:B------:R-:W-:-:S04]  /*1690*/  @!P1 IMAD.IADD R4, R1, 0x1, R4 ;  /* 0x0000000101049824 */ /* 0x000fc800078e0204 */
[----:B------:R-:W-:Y:S01]  /*16a0*/  @P0 IMAD.IADD R5, R1, 0x1, R0 ;  /* 0x0000000101050824 */ /* 0x000fe200078e0200 */
[----:B--2---:R0:W-:Y:S04]  /*16b0*/  @!P1 STL.U8 [R4+0x2e0], R10 ;  /* 0x0002e00a04009387 */ /* 0x0041e80000100000 */
[----:B---3--:R0:W-:Y:S04]  /*16c0*/  @!P1 STL.U8 [R4+0x2e1], R11 ;  /* 0x0002e10b04009387 */ /* 0x0081e80000100000 */
[----:B----4-:R0:W-:Y:S02]  /*16d0*/  @P0 STL.U8 [R5+0x2e0], R6 ;  /* 0x0002e00605000387 */ /* 0x0101e40000100000 */
.L_x_11:
[----:B------:R-:W4:Y:S01]  /*16e0*/  LDC.64 R20, c[0x3][0x50] ;  /* 0x00c01400ff147b82 */ /* 0x000f220000000a00 */
[----:B------:R-:W4:Y:S02]  /*16f0*/  LDCU UR4, c[0x3][0x4c] ;  /* 0x00c00980ff0477ac */ /* 0x000f240008000800 */
[----:B----4-:R-:W-:-:S04]  /*1700*/  IADD3 R21, PT, PT, R21, UR4, R20 ;  /* 0x0000000415157c10 */ /* 0x010fc8000fffe014 */
[----:B------:R-:W-:-:S13]  /*1710*/  ISETP.NE.AND P0, PT, R21, RZ, PT ;  /* 0x000000ff1500720c */ /* 0x000fda0003f05270 */
[----:B------:R-:W-:Y:S05]  /*1720*/  @!P0 BRA `(.L_x_14) ;  /* 0x0000000000d48947 */ /* 0x000fea0003800000 */
[----:B------:R-:W-:Y:S01]  /*1730*/  ISETP.GT.U32.AND P0, PT, R21, RZ, PT ;  /* 0x000000ff1500720c */ /* 0x000fe20003f04070 */
[----:B------:R-:W-:Y:S01]  /*1740*/  IMAD.MOV.U32 R0, RZ, RZ, RZ ;  /* 0x000000ffff007224 */ /* 0x000fe200078e00ff */
[----:B------:R-:W-:-:S04]  /*1750*/  SHF.R.S32.HI R12, RZ, 0x1f, R21 ;  /* 0x0000001fff0c7819 */ /* 0x000fc80000011415 */
[----:B------:R-:W-:-:S13]  /*1760*/  ISETP.GT.U32.AND.EX P0, PT, R12, RZ, PT, P0 ;  /* 0x000000ff0c00720c */ /* 0x000fda0003f04100 */
[----:B0123--:R-:W-:-:S05]  /*1770*/  @!P0 IMAD.IADD R5, R1, 0x1, R0 ;  /* 0x0000000101058824 */ /* 0x00ffca00078e0200 */
[----:B------:R-:W2:Y:S01]  /*1780*/  @!P0 LDL.U8 R4, [R5+0x2e0] ;  /* 0x0002e00005048983 */ /* 0x000ea20000100000 */
[----:B------:R-:W-:Y:S02]  /*1790*/  @!P0 IMAD.MOV.U32 R0, RZ, RZ, 0x1 ;  /* 0x00000001ff008424 */ /* 0x000fe400078e00ff */
[----:B------:R-:W-:-:S03]  /*17a0*/  IMAD.MOV.U32 R11, RZ, RZ, RZ ;  /* 0x000000ffff0b7224 */ /* 0x000fc600078e00ff */
[CC--:B------:R-:W-:Y:S02]  /*17b0*/  IADD3 R6, P3, PT, R21.reuse, -R0.reuse, RZ ;  /* 0x8000000015067210 */ /* 0x0c0fe40007f7e0ff */
[----:B------:R-:W-:Y:S02]  /*17c0*/  ISETP.GT.U32.AND P2, PT, R21, R0, PT ;  /* 0x000000001500720c */ /* 0x000fe40003f44070 */
[----:B------:R-:W-:Y:S01]  /*17d0*/  ISETP.LE.U32.AND P1, PT, R6, 0x3, PT ;  /* 0x000000030600780c */ /* 0x000fe20003f23070 */
[C---:B------:R-:W-:Y:S01]  /*17e0*/  IMAD.X R6, R12.reuse, 0x1, ~R11, P3 ;  /* 0x000000010c067824 */ /* 0x040fe200018e0e0b */
[----:B------:R-:W-:-:S04]  /*17f0*/  ISETP.GT.U32.AND.EX P2, PT, R12, R11, PT, P2 ;  /* 0x0000000b0c00720c */ /* 0x000fc80003f44120 */
[----:B------:R-:W-:Y:S01]  /*1800*/  ISETP.LE.U32.OR.EX P1, PT, R6, RZ, !P2, P1 ;  /* 0x000000ff0600720c */ /* 0x000fe20005723510 */
[----:B--2---:R0:W-:-:S12]  /*1810*/  @!P0 STL.U8 [R5+0x100], R4 ;  /* 0x0001000405008387 */ /* 0x0041d80000100000 */
[----:B------:R-:W-:Y:S05]  /*1820*/  @P1 BRA `(.L_x_15) ;  /* 0x0000000000441947 */ /* 0x000fea0003800000 */
[----:B------:R-:W-:Y:S02]  /*1830*/  IADD3 R9, P1, PT, R21, -0x3, RZ ;  /* 0xfffffffd15097810 */ /* 0x000fe40007f3e0ff */
[----:B------:R-:W-:Y:S02]  /*1840*/  PLOP3.LUT P0, PT, PT, PT, PT, 0x8, 0x80 ;  /* 0x000000000080781c */ /* 0x000fe40003f0e170 */
[----:B------:R-:W-:-:S11]  /*1850*/  IADD3.X R10, PT, PT, R12, -0x1, RZ, P1, !PT ;  /* 0xffffffff0c0a7810 */ /* 0x000fd60000ffe4ff */
.L_x_16:
[----:B-1----:R-:W-:-:S05]  /*1860*/  IMAD.IADD R8, R1, 0x1, R0 ;  /* 0x0000000101087824 */ /* 0x002fca00078e0200 */
[----:B0-----:R-:W2:Y:S04]  /*1870*/  LDL.U8 R4, [R8+0x2e0] ;  /* 0x0002e00008047983 */ /* 0x001ea80000100000 */
[----:B------:R-:W3:Y:S04]  /*1880*/  LDL.U8 R5, [R8+0x2e1] ;  /* 0x0002e10008057983 */ /* 0x000ee80000100000 */
[----:B------:R-:W4:Y:S04]  /*1890*/  LDL.U8 R6, [R8+0x2e2] ;  /* 0x0002e20008067983 */ /* 0x000f280000100000 */
[----:B------:R-:W5:Y:S01]  /*18a0*/  LDL.U8 R7, [R8+0x2e3] ;  /* 0x0002e30008077983 */ /* 0x000f620000100000 */
        /* <DEDUP_REMOVED lines=9> */
.L_x_15:
[CC--:B01----:R-:W-:Y:S02]  /*1940*/  IADD3 R4, P3, PT, R21.reuse, -R0.reuse, RZ ;  /* 0x8000000015047210 */ /* 0x0c3fe40007f7e0ff */
[----:B------:R-:W-:Y:S02]  /*1950*/  ISETP.GT.U32.AND P2, PT, R21, R0, PT ;  /* 0x000000001500720c */ /* 0x000fe40003f44070 */
[----:B------:R-:W-:Y:S01]  /*1960*/  ISETP.LE.U32.AND P1, PT, R4, 0x1, PT ;  /* 0x000000010400780c */ /* 0x000fe20003f23070 */
[C---:B------:R-:W-:Y:S01]  /*1970*/  IMAD.X R4, R12.reuse, 0x1, ~R11, P3 ;  /* 0x000000010c047824 */ /* 0x040fe200018e0e0b */
[----:B------:R-:W-:-:S04]  /*1980*/  ISETP.GT.U32.AND.EX P2, PT, R12, R11, PT, P2 ;  /* 0x0000000b0c00720c */ /* 0x000fc80003f44120 */
[----:B------:R-:W-:-:S13]  /*1990*/  ISETP.LE.U32.OR.EX P1, PT, R4, RZ, !P2, P1 ;  /* 0x000000ff0400720c */ /* 0x000fda0005723510 */
[----:B------:R-:W-:-:S05]  /*19a0*/  @!P1 IMAD.IADD R6, R1, 0x1, R0 ;  /* 0x0000000101069824 */ /* 0x000fca00078e0200 */
[----:B------:R-:W2:Y:S04]  /*19b0*/  @!P1 LDL.U8 R4, [R6+0x2e0] ;  /* 0x0002e00006049983 */ /* 0x000ea80000100000 */
[----:B------:R-:W3:Y:S01]  /*19c0*/  @!P1 LDL.U8 R5, [R6+0x2e1] ;  /* 0x0002e10006059983 */ /* 0x000ee20000100000 */
[----:B------:R-:W-:Y:S02]  /*19d0*/  @!P1 IADD3 R0, P2, PT, R0, 0x2, RZ ;  /* 0x0000000200009810 */ /* 0x000fe40007f5e0ff */
[----:B------:R-:W-:-:S03]  /*19e0*/  @!P1 PLOP3.LUT P0, PT, PT, PT, PT, 0x8, 0x80 ;  /* 0x000000000080981c */ /* 0x000fc60003f0e170 */
[----:B------:R-:W-:Y:S01]  /*19f0*/  @!P1 IMAD.X R11, RZ, RZ, R11, P2 ;  /* 0x000000ffff0b9224 */ /* 0x000fe200010e060b */
[----:B--2---:R4:W-:Y:S04]  /*1a00*/  @!P1 STL.U8 [R6+0x100], R4 ;  /* 0x0001000406009387 */ /* 0x0049e80000100000 */
[----:B---3--:R4:W-:Y:S01]  /*1a10*/  @!P1 STL.U8 [R6+0x101], R5 ;  /* 0x0001010506009387 */ /* 0x0089e20000100000 */
[----:B------:R-:W-:-:S04]  /*1a20*/  ISETP.LT.U32.AND P1, PT, R0, R21, PT ;  /* 0x000000150000720c */ /* 0x000fc80003f21070 */
[----:B------:R-:W-:-:S13]  /*1a30*/  ISETP.LT.U32.OR.EX P0, PT, R11, R12, P0, P1 ;  /* 0x0000000c0b00720c */ /* 0x000fda0000701510 */
[----:B----4-:R-:W-:Y:S05]  /*1a40*/  @!P0 BRA `(.L_x_14) ;  /* 0x00000000000c8947 */ /* 0x010fea0003800000 */
[----:B------:R-:W-:-:S05]  /*1a50*/  IMAD.IADD R5, R1, 0x1, R0 ;  /* 0x0000000101057824 */ /* 0x000fca00078e0200 */
[----:B------:R-:W2:Y:S04]  /*1a60*/  LDL.U8 R0, [R5+0x2e0] ;  /* 0x0002e00005007983 */ /* 0x000ea80000100000 */
[----:B--2---:R4:W-:Y:S02]  /*1a70*/  STL.U8 [R5+0x100], R0 ;  /* 0x0001000005007387 */ /* 0x0049e40000100000 */
.L_x_14:
[C---:B012---:R-:W-:Y:S01]  /*1a80*/  IADD3 R6, PT, PT, -R21.reuse, 0x37, RZ ;  /* 0x0000003715067810 */ /* 0x047fe20007ffe1ff */
[----:B---3--:R-:W-:Y:S02]  /*1a90*/  IMAD.MOV.U32 R4, RZ, RZ, 0x80 ;  /* 0x00000080ff047424 */ /* 0x008fe400078e00ff */
[----:B----4-:R-:W-:Y:S01]  /*1aa0*/  VIADD R0, R21, 0x1 ;  /* 0x0000000115007836 */ /* 0x010fe20000000000 */
[----:B------:R-:W-:Y:S02]  /*1ab0*/  LOP3.LUT R11, R6, 0x3f, RZ, 0xc0, !PT ;  /* 0x0000003f060b7812 */ /* 0x000fe400078ec0ff */
[----:B------:R0:W-:Y:S03]  /*1ac0*/  STL.U8 [R2+0x100], R4 ;  /* 0x0001000402007387 */ /* 0x0001e60000100000 */
[----:B------:R-:W-:-:S05]  /*1ad0*/  IMAD.IADD R5, R11, 0x1, R0 ;  /* 0x000000010b057824 */ /* 0x000fca00078e0200 */
[----:B------:R-:W-:-:S13]  /*1ae0*/  ISETP.GE.AND P0, PT, R0, R5, PT ;  /* 0x000000050000720c */ /* 0x000fda0003f06270 */
[----:B0-----:R-:W-:Y:S05]  /*1af0*/  @P0 BRA `(.L_x_17) ;  /* 0x0000000400000947 */ /* 0x001fea0003800000 */
[----:B------:R-:W-:Y:S01]  /*1b00*/  VIADD R4, R11, 0xffffffff ;  /* 0xffffffff0b047836 */ /* 0x000fe20000000000 */
[----:B------:R-:W-:-:S04]  /*1b10*/  LOP3.LUT P1, RZ, R6, 0xf, RZ, 0xc0, !PT ;  /* 0x0000000f06ff7812 */ /* 0x000fc8000782c0ff */
[----:B------:R-:W-:-:S13]  /*1b20*/  ISETP.GE.U32.AND P0, PT, R4, 0xf, PT ;  /* 0x0000000f0400780c */ /* 0x000fda0003f06070 */
[----:B------:R-:W-:Y:S05]  /*1b30*/  @!P0 BRA `(.L_x_18) ;  /* 0x00000000005c8947 */ /* 0x000fea0003800000 */
[----:B------:R-:W-:Y:S01]  /*1b40*/  LOP3.LUT R4, R6, 0x30, RZ, 0xc0, !PT ;  /* 0x0000003006047812 */ /* 0x000fe200078ec0ff */
[----:B------:R-:W-:-:S06]  /*1b50*/  UMOV UR4, URZ ;  /* 0x000000ff00047c82 */ /* 0x000fcc0008000000 */
.L_x_19:
[----:B0-----:R-:W-:Y:S01]  /*1b60*/  IMAD.IADD R5, R1, 0x1, R0 ;  /* 0x0000000101057824 */ /* 0x001fe200078e0200 */
[----:B------:R-:W-:Y:S01]  /*1b70*/  UIADD3 UR4, UPT, UPT, UR4, 0x10, URZ ;  /* 0x0000001004047890 */ /* 0x000fe2000fffe0ff */
[----:B------:R-:W-:-:S03]  /*1b80*/  VIADD R0, R0, 0x10 ;  /* 0x0000001000007836 */ /* 0x000fc60000000000 */
[----:B------:R0:W-:Y:S02]  /*1b90*/  STL.U8 [R5+0x100], RZ ;  /* 0x000100ff05007387 */ /* 0x0001e40000100000 */
[----:B------:R-:W-:Y:S02]  /*1ba0*/  ISETP.NE.AND P0, PT, R4, UR4, PT ;  /* 0x0000000404007c0c */ /* 0x000fe4000bf05270 */
[----:B------:R0:W-:Y:S04]  /*1bb0*/  STL.U8 [R5+0x101], RZ ;  /* 0x000101ff05007387 */ /* 0x0001e80000100000 */
        /* <DEDUP_REMOVED lines=13> */
[----:B------:R0:W-:Y:S01]  /*1c90*/  STL.U8 [R5+0x10f], RZ ;  /* 0x00010fff05007387 */ /* 0x0001e20000100000 */
[----:B------:R-:W-:Y:S05]  /*1ca0*/  @P0 BRA `(.L_x_19) ;  /* 0xfffffffc00ac0947 */ /* 0x000fea000383ffff */
.L_x_18:
[----:B------:R-:W-:Y:S05]  /*1cb0*/  @!P1 BRA `(.L_x_17) ;  /* 0x0000000000909947 */ /* 0x000fea0003800000 */
[----:B0-----:R-:W-:-:S04]  /*1cc0*/  IADD3 R5, PT, PT, -R21, 0x7, RZ ;  /* 0x0000000715057810 */ /* 0x001fc80007ffe1ff */
[C---:B------:R-:W-:Y:S02]  /*1cd0*/  LOP3.LUT R4, R5.reuse, 0xf, RZ, 0xc0, !PT ;  /* 0x0000000f05047812 */ /* 0x040fe400078ec0ff */
[----:B------:R-:W-:-:S03]  /*1ce0*/  LOP3.LUT P1, RZ, R5, 0x7, RZ, 0xc0, !PT ;  /* 0x0000000705ff7812 */ /* 0x000fc6000782c0ff */
[----:B------:R-:W-:-:S05]  /*1cf0*/  VIADD R4, R4, 0xffffffff ;  /* 0xffffffff04047836 */ /* 0x000fca0000000000 */
[----:B------:R-:W-:-:S13]  /*1d00*/  ISETP.GE.U32.AND P0, PT, R4, 0x7, PT ;  /* 0x000000070400780c */ /* 0x000fda0003f06070 */
[----:B------:R-:W-:Y:S05]  /*1d10*/  @!P0 BRA `(.L_x_20) ;  /* 0x0000000000288947 */ /* 0x000fea0003800000 */
[----:B------:R-:W-:Y:S02]  /*1d20*/  IMAD.IADD R4, R1, 0x1, R0 ;  /* 0x0000000101047824 */ /* 0x000fe400078e0200 */
[----:B------:R-:W-:-:S03]  /*1d30*/  VIADD R0, R0, 0x8 ;  /* 0x0000000800007836 */ /* 0x000fc60000000000 */
[----:B------:R0:W-:Y:S04]  /*1d40*/  STL.U8 [R4+0x100], RZ ;  /* 0x000100ff04007387 */ /* 0x0001e80000100000 */
[----:B------:R0:W-:Y:S04]  /*1d50*/  STL.U8 [R4+0x101], RZ ;  /* 0x000101ff04007387 */ /* 0x0001e80000100000 */
[----:B------:R0:W-:Y:S04]  /*1d60*/  STL.U8 [R4+0x102], RZ ;  /* 0x000102ff04007387 */ /* 0x0001e80000100000 */
[----:B------:R0:W-:Y:S04]  /*1d70*/  STL.U8 [R4+0x103], RZ ;  /* 0x000103ff04007387 */ /* 0x0001e80000100000 */
[----:B------:R0:W-:Y:S04]  /*1d80*/  STL.U8 [R4+0x104], RZ ;  /* 0x000104ff04007387 */ /* 0x0001e80000100000 */
[----:B------:R0:W-:Y:S04]  /*1d90*/  STL.U8 [R4+0x105], RZ ;  /* 0x000105ff04007387 */ /* 0x0001e80000100000 */
[----:B------:R0:W-:Y:S04]  /*1da0*/  STL.U8 [R4+0x106], RZ ;  /* 0x000106ff04007387 */ /* 0x0001e80000100000 */
[----:B------:R0:W-:Y:S02]  /*1db0*/  STL.U8 [R4+0x107], RZ ;  /* 0x000107ff04007387 */ /* 0x0001e40000100000 */
.L_x_20:
[----:B------:R-:W-:Y:S05]  /*1dc0*/  @!P1 BRA `(.L_x_17) ;  /* 0x00000000004c9947 */ /* 0x000fea0003800000 */
[----:B0-----:R-:W-:-:S05]  /*1dd0*/  LOP3.LUT R4, R21, 0x7, RZ, 0xc0, !PT ;  /* 0x0000000715047812 */ /* 0x001fca00078ec0ff */
[----:B------:R-:W-:-:S05]  /*1de0*/  VIADD R4, R4, 0xfffffffc ;  /* 0xfffffffc04047836 */ /* 0x000fca0000000000 */
[----:B------:R-:W-:Y:S02]  /*1df0*/  ISETP.GE.U32.AND P0, PT, R4, 0x3, PT ;  /* 0x000000030400780c */ /* 0x000fe40003f06070 */
[----:B------:R-:W-:-:S04]  /*1e00*/  LOP3.LUT R4, R21, 0x3, RZ, 0xc0, !PT ;  /* 0x0000000315047812 */ /* 0x000fc800078ec0ff */
[----:B------:R-:W-:-:S07]  /*1e10*/  ISETP.NE.AND P1, PT, R4, 0x3, PT ;  /* 0x000000030400780c */ /* 0x000fce0003f25270 */
[----:B------:R-:W-:Y:S02]  /*1e20*/  @P0 IMAD.IADD R5, R1, 0x1, R0 ;  /* 0x0000000101050824 */ /* 0x000fe400078e0200 */
[----:B------:R-:W-:-:S03]  /*1e30*/  @P0 VIADD R0, R0, 0x4 ;  /* 0x0000000400000836 */ /* 0x000fc60000000000 */
[----:B------:R1:W-:Y:S04]  /*1e40*/  @P0 STL.U8 [R5+0x100], RZ ;  /* 0x000100ff05000387 */ /* 0x0003e80000100000 */
[----:B------:R1:W-:Y:S04]  /*1e50*/  @P0 STL.U8 [R5+0x101], RZ ;  /* 0x000101ff05000387 */ /* 0x0003e80000100000 */
[----:B------:R1:W-:Y:S04]  /*1e60*/  @P0 STL.U8 [R5+0x102], RZ ;  /* 0x000102ff05000387 */ /* 0x0003e80000100000 */
[----:B------:R1:W-:Y:S01]  /*1e70*/  @P0 STL.U8 [R5+0x103], RZ ;  /* 0x000103ff05000387 */ /* 0x0003e20000100000 */
[----:B------:R-:W-:Y:S05]  /*1e80*/  @!P1 BRA `(.L_x_17) ;  /* 0x00000000001c9947 */ /* 0x000fea0003800000 */
[----:B------:R-:W-:Y:S01]  /*1e90*/  IMAD.IADD R0, R1, 0x1, R0 ;  /* 0x0000000101007824 */ /* 0x000fe200078e0200 */
[----:B------:R-:W-:-:S04]  /*1ea0*/  ISETP.NE.AND P0, PT, R4, 0x2, PT ;  /* 0x000000020400780c */ /* 0x000fc80003f05270 */
[----:B------:R2:W-:Y:S09]  /*1eb0*/  STL.U8 [R0+0x100], RZ ;  /* 0x000100ff00007387 */ /* 0x0005f20000100000 */
[----:B--2---:R-:W-:Y:S05]  /*1ec0*/  @!P0 BRA `(.L_x_17) ;  /* 0x00000000000c8947 */ /* 0x004fea0003800000 */
[----:B------:R-:W-:Y:S01]  /*1ed0*/  ISETP.NE.AND P0, PT, R4, 0x1, PT ;  /* 0x000000010400780c */ /* 0x000fe20003f05270 */
[----:B------:R2:W-:-:S12]  /*1ee0*/  STL.U8 [R0+0x101], RZ ;  /* 0x000101ff00007387 */ /* 0x0005d80000100000 */
[----:B------:R2:W-:Y:S02]  /*1ef0*/  @P0 STL.U8 [R0+0x102], RZ ;  /* 0x000102ff00000387 */ /* 0x0005e40000100000 */
.L_x_17:
[----:B------:R-:W-:Y:S01]  /*1f00*/  IMAD.IADD R11, R11, 0x1, R2 ;  /* 0x000000010b0b7824 */ /* 0x000fe200078e0202 */
[--C-:B0-----:R-:W-:Y:S01]  /*1f10*/  SHF.R.S32.HI R4, RZ, 0x1c, R21.reuse ;  /* 0x0000001cff047819 */ /* 0x101fe20000011415 */
[----:B--2---:R-:W-:Y:S01]  /*1f20*/  IMAD.SHL.U32 R0, R21, 0x8, RZ ;  /* 0x0000000815007824 */ /* 0x004fe200078e00ff */
[--C-:B-1----:R-:W-:Y:S01]  /*1f30*/  SHF.R.U32.HI R5, RZ, 0x15, R21.reuse ;  /* 0x00000015ff057819 */ /* 0x102fe20000011615 */
[----:B------:R-:W-:Y:S01]  /*1f40*/  IMAD.MOV.U32 R9, RZ, RZ, -0x64fa9774 ;  /* 0x9b05688cff097424 */ /* 0x000fe200078e00ff */
[--C-:B------:R-:W-:Y:S01]  /*1f50*/  SHF.R.U32.HI R6, RZ, 0xd, R21.reuse ;  /* 0x0000000dff067819 */ /* 0x100fe20000011615 */
[----:B------:R0:W-:Y:S01]  /*1f60*/  STL.U8 [R11+0x104], R4 ;  /* 0x000104040b007387 */ /* 0x0001e20000100000 */
[----:B------:R-:W-:Y:S02]  /*1f70*/  SHF.R.U32.HI R7, RZ, 0x5, R21 ;  /* 0x00000005ff077819 */ /* 0x000fe40000011615 */
[----:B------:R-:W-:Y:S01]  /*1f80*/  SHF.R.S32.HI R8, RZ, 0x1f, R0 ;  /* 0x0000001fff087819 */ /* 0x000fe20000011400 */
[----:B------:R1:W-:Y:S03]  /*1f90*/  STL.U8 [R11+0x105], R5 ;  /* 0x000105050b007387 */ /* 0x0003e60000100000 */
[--C-:B------:R-:W-:Y:S01]  /*1fa0*/  SHF.R.U32.HI R14, RZ, 0x18, R8.reuse ;  /* 0x00000018ff0e7819 */ /* 0x100fe20000011608 */
[----:B------:R2:W-:Y:S01]  /*1fb0*/  STL.U8 [R11+0x106], R6 ;  /* 0x000106060b007387 */ /* 0x0005e20000100000 */
[----:B------:R-:W-:-:S02]  /*1fc0*/  SHF.R.U32.HI R10, RZ, 0x10, R8 ;  /* 0x00000010ff0a7819 */ /* 0x000fc40000011608 */
[C---:B0-----:R-:W-:Y:S01]  /*1fd0*/  IADD3 R4, PT, PT, -R21.reuse, 0x37, RZ ;  /* 0x0000003715047810 */ /* 0x041fe20007ffe1ff */
[----:B------:R0:W-:Y:S01]  /*1fe0*/  STL.U8 [R11+0x107], R7 ;  /* 0x000107070b007387 */ /* 0x0001e20000100000 */
[----:B------:R-:W-:Y:S01]  /*1ff0*/  SHF.R.U32.HI R12, RZ, 0x8, R8 ;  /* 0x00000008ff0c7819 */ /* 0x000fe20000011608 */
[----:B-1----:R-:W-:Y:S01]  /*2000*/  IMAD.MOV.U32 R5, RZ, RZ, -0x4498517b ;  /* 0xbb67ae85ff057424 */ /* 0x002fe200078e00ff */
[----:B------:R-:W-:Y:S01]  /*2010*/  LOP3.LUT R4, R4, 0x3f, RZ, 0xc0, !PT ;  /* 0x0000003f04047812 */ /* 0x000fe200078ec0ff */
[----:B------:R-:W-:Y:S01]  /*2020*/  STL.U8 [R11+0x108], R0 ;  /* 0x000108000b007387 */ /* 0x000fe20000100000 */
[----:B------:R-:W-:Y:S02]  /*2030*/  IMAD.MOV.U32 R8, RZ, RZ, 0x510e527f ;  /* 0x510e527fff087424 */ /* 0x000fe400078e00ff */
[----:B------:R-:W-:Y:S01]  /*2040*/  IADD3 R21, PT, PT, R21, 0x9, R4 ;  /* 0x0000000915157810 */ /* 0x000fe20007ffe004 */
[----:B------:R-:W-:Y:S01]  /*2050*/  STL.U8 [R11+0x101], R14 ;  /* 0x0001010e0b007387 */ /* 0x000fe20000100000 */
[----:B------:R-:W-:-:S02]  /*2060*/  IMAD.MOV.U32 R4, RZ, RZ, 0x6a09e667 ;  /* 0x6a09e667ff047424 */ /* 0x000fc400078e00ff */
[----:B------:R-:W-:Y:S01]  /*2070*/  ISETP.GE.AND P0, PT, R21, 0x1, PT ;  /* 0x000000011500780c */ /* 0x000fe20003f06270 */
[----:B------:R1:W-:Y:S01]  /*2080*/  STL.U8 [R11+0x102], R10 ;  /* 0x0001020a0b007387 */ /* 0x0003e20000100000 */
[----:B--2---:R-:W-:Y:S02]  /*2090*/  IMAD.MOV.U32 R6, RZ, RZ, 0x3c6ef372 ;  /* 0x3c6ef372ff067424 */ /* 0x004fe400078e00ff */
[----:B0-----:R-:W-:Y:S01]  /*20a0*/  IMAD.MOV.U32 R7, RZ, RZ, -0x5ab00ac6 ;  /* 0xa54ff53aff077424 */ /* 0x001fe200078e00ff */
[----:B------:R0:W-:Y:S01]  /*20b0*/  STL.U8 [R11+0x103], R12 ;  /* 0x0001030c0b007387 */ /* 0x0001e20000100000 */
[----:B-1----:R-:W-:Y:S02]  /*20c0*/  IMAD.MOV.U32 R10, RZ, RZ, 0x1f83d9ab ;  /* 0x1f83d9abff0a7424 */ /* 0x002fe400078e00ff */
[----:B0-----:R-:W-:-:S05]  /*20d0*/  IMAD.MOV.U32 R11, RZ, RZ, 0x5be0cd19 ;  /* 0x5be0cd19ff0b7424 */ /* 0x001fca00078e00ff */
[----:B------:R-:W-:Y:S05]  /*20e0*/  @!P0 BRA `(.L_x_21) ;  /* 0x0000001000b88947 */ /* 0x000fea0003800000 */
[----:B------:R-:W-:Y:S02]  /*20f0*/  IMAD.MOV.U32 R0, RZ, RZ, RZ ;  /* 0x000000ffff007224 */ /* 0x000fe400078e00ff */
[----:B------:R-:W-:Y:S02]  /*2100*/  IMAD.MOV.U32 R4, RZ, RZ, 0x6a09e667 ;  /* 0x6a09e667ff047424 */ /* 0x000fe400078e00ff */
[----:B------:R-:W-:Y:S02]  /*2110*/  IMAD.MOV.U32 R5, RZ, RZ, -0x4498517b ;  /* 0xbb67ae85ff057424 */ /* 0x000fe400078e00ff */
[----:B------:R-:W-:Y:S02]  /*2120*/  IMAD.MOV.U32 R6, RZ, RZ, 0x3c6ef372 ;  /* 0x3c6ef372ff067424 */ /* 0x000fe400078e00ff */
[----:B------:R-:W-:Y:S02]  /*2130*/  IMAD.MOV.U32 R7, RZ, RZ, -0x5ab00ac6 ;  /* 0xa54ff53aff077424 */ /* 0x000fe400078e00ff */
[----:B------:R-:W-:-:S02]  /*2140*/  IMAD.MOV.U32 R8, RZ, RZ, 0x510e527f ;  /* 0x510e527fff087424 */ /* 0x000fc400078e00ff */
[----:B------:R-:W-:Y:S02]  /*2150*/  IMAD.MOV.U32 R9, RZ, RZ, -0x64fa9774 ;  /* 0x9b05688cff097424 */ /* 0x000fe400078e00ff */
[----:B------:R-:W-:Y:S02]  /*2160*/  IMAD.MOV.U32 R10, RZ, RZ, 0x1f83d9ab ;  /* 0x1f83d9abff0a7424 */ /* 0x000fe400078e00ff */
[----:B------:R-:W-:-:S07]  /*2170*/  IMAD.MOV.U32 R11, RZ, RZ, 0x5be0cd19 ;  /* 0x5be0cd19ff0b7424 */ /* 0x000fce00078e00ff */
.L_x_24:
[----:B------:R-:W-:-:S05]  /*2180*/  IMAD.IADD R23, R1, 0x1, R0 ;  /* 0x0000000101177824 */ /* 0x000fca00078e0200 */
[----:B------:R-:W2:Y:S02]  /*2190*/  LDL.128 R12, [R23+0x100] ;  /* 0x00010000170c7983 */ /* 0x000ea40000100c00 */
[C---:B--2---:R-:W-:Y:S02]  /*21a0*/  PRMT R29, R12.reuse, 0x7771, RZ ;  /* 0x000077710c1d7816 */ /* 0x044fe400000000ff */
[C---:B------:R-:W-:Y:S02]  /*21b0*/  PRMT R30, R12.reuse, 0x7770, RZ ;  /* 0x000077700c1e7816 */ /* 0x040fe400000000ff */
[C---:B------:R-:W-:Y:S01]  /*21c0*/  PRMT R22, R12.reuse, 0x7772, RZ ;  /* 0x000077720c167816 */ /* 0x040fe200000000ff */
[----:B------:R-:W-:Y:S01]  /*21d0*/  IMAD.U32 R29, R29, 0x10000, RZ ;  /* 0x000100001d1d7824 */ /* 0x000fe200078e00ff */
[----:B------:R-:W-:Y:S02]  /*21e0*/  PRMT R16, R12, 0x7773, RZ ;  /* 0x000077730c107816 */ /* 0x000fe400000000ff */
[----:B------:R-:W-:Y:S01]  /*21f0*/  PRMT R25, R14, 0x7771, RZ ;  /* 0x000077710e197816 */ /* 0x000fe200000000ff */
[----:B------:R-:W-:Y:S01]  /*2200*/  IMAD.SHL.U32 R22, R22, 0x100, RZ ;  /* 0x0000010016167824 */ /* 0x000fe200078e00ff */
[----:B------:R-:W-:-:S02]  /*2210*/  PRMT R26, R14, 0x7770, RZ ;  /* 0x000077700e1a7816 */ /* 0x000fc400000000ff */
[C---:B------:R-:W-:Y:S01]  /*2220*/  PRMT R12, R14.reuse, 0x7772, RZ ;  /* 0x000077720e0c7816 */ /* 0x040fe200000000ff */
[----:B------:R-:W-:Y:S01]  /*2230*/  IMAD.U32 R25, R25, 0x10000, RZ ;  /* 0x0001000019197824 */ /* 0x000fe200078e00ff */
[----:B------:R-:W-:Y:S02]  /*2240*/  PRMT R18, R14, 0x7773, RZ ;  /* 0x000077730e127816 */ /* 0x000fe400000000ff */
[----:B------:R-:W-:Y:S01]  /*2250*/  PRMT R27, R13, 0x7771, RZ ;  /* 0x000077710d1b7816 */ /* 0x000fe200000000ff */
[----:B------:R-:W-:Y:S01]  /*2260*/  IMAD.SHL.U32 R12, R12, 0x100, RZ ;  /* 0x000001000c0c7824 */ /* 0x000fe200078e00ff */
[----:B------:R-:W-:Y:S02]  /*2270*/  PRMT R14, R15, 0x7771, RZ ;  /* 0x000077710f0e7816 */ /* 0x000fe400000000ff */
[----:B------:R-:W-:Y:S01]  /*2280*/  PRMT R28, R13, 0x7770, RZ ;  /* 0x000077700d1c7816 */ /* 0x000fe200000000ff */
[----:B------:R-:W-:Y:S01]  /*2290*/  IMAD.U32 R27, R27, 0x10000, RZ ;  /* 0x000100001b1b7824 */ /* 0x000fe200078e00ff */
[C---:B------:R-:W-:Y:S01]  /*22a0*/  PRMT R20, R13.reuse, 0x7772, RZ ;  /* 0x000077720d147816 */ /* 0x040fe200000000ff */
[----:B------:R-:W-:Y:S01]  /*22b0*/  IMAD.U32 R14, R14, 0x10000, RZ ;  /* 0x000100000e0e7824 */ /* 0x000fe200078e00ff */
[----:B------:R-:W-:-:S02]  /*22c0*/  PRMT R17, R13, 0x7773, RZ ;  /* 0x000077730d117816 */ /* 0x000fc400000000ff */
[C---:B------:R-:W-:Y:S01]  /*22d0*/  PRMT R24, R15.reuse, 0x7770, RZ ;  /* 0x000077700f187816 */ /* 0x040fe200000000ff */
[----:B------:R-:W-:Y:S01]  /*22e0*/  IMAD.SHL.U32 R20, R20, 0x100, RZ ;  /* 0x0000010014147824 */ /* 0x000fe200078e00ff */
[C---:B------:R-:W-:Y:S02]  /*22f0*/  PRMT R13, R15.reuse, 0x7772, RZ ;  /* 0x000077720f0d7816 */ /* 0x040fe400000000ff */
[----:B------:R-:W-:Y:S02]  /*2300*/  PRMT R19, R15, 0x7773, RZ ;  /* 0x000077730f137816 */ /* 0x000fe400000000ff */
[----:B------:R-:W-:Y:S01]  /*2310*/  LOP3.LUT R29, R29, 0xff0000, RZ, 0xc0, !PT ;  /* 0x00ff00001d1d7812 */ /* 0x000fe200078ec0ff */
[----:B------:R-:W-:Y:S01]  /*2320*/  IMAD.SHL.U32 R13, R13, 0x100, RZ ;  /* 0x000001000d0d7824 */ /* 0x000fe200078e00ff */
[----:B------:R-:W-:Y:S02]  /*2330*/  LOP3.LUT R27, R27, 0xff0000, RZ, 0xc0, !PT ;  /* 0x00ff00001b1b7812 */ /* 0x000fe400078ec0ff */
[----:B------:R-:W-:Y:S01]  /*2340*/  LOP3.LUT R25, R25, 0xff0000, RZ, 0xc0, !PT ;  /* 0x00ff000019197812 */ /* 0x000fe200078ec0ff */
[----:B------:R-:W-:Y:S01]  /*2350*/  IMAD R29, R30, 0x1000000, R29 ;  /* 0x010000001e1d7824 */ /* 0x000fe200078e021d */
[----:B------:R-:W-:Y:S01]  /*2360*/  LOP3.LUT R15, R14, 0xff0000, RZ, 0xc0, !PT ;  /* 0x00ff00000e0f7812 */ /* 0x000fe200078ec0ff */
[----:B------:R-:W-:-:S02]  /*2370*/  IMAD R28, R28, 0x1000000, R27 ;  /* 0x010000001c1c7824 */ /* 0x000fc400078e021b */
[----:B------:R-:W-:Y:S01]  /*2380*/  IMAD R25, R26, 0x1000000, R25 ;  /* 0x010000001a197824 */ /* 0x000fe200078e0219 */
[----:B------:R-:W-:Y:S01]  /*2390*/  LOP3.LUT R16, R16, R29, R22, 0xfe, !PT ;  /* 0x0000001d10107212 */ /* 0x000fe200078efe16 */
[----:B------:R-:W-:Y:S01]  /*23a0*/  IMAD R24, R24, 0x1000000, R15 ;  /* 0x0100000018187824 */ /* 0x000fe200078e020f */
[----:B------:R-:W-:Y:S02]  /*23b0*/  LOP3.LUT R17, R17, R28, R20, 0xfe, !PT ;  /* 0x0000001c11117212 */ /* 0x000fe400078efe14 */
[----:B------:R-:W-:Y:S02]  /*23c0*/  LOP3.LUT R18, R18, R25, R12, 0xfe, !PT ;  /* 0x0000001912127212 */ /* 0x000fe400078efe0c */
[----:B------:R-:W-:-:S05]  /*23d0*/  LOP3.LUT R19, R19, R24, R13, 0xfe, !PT ;  /* 0x0000001813137212 */ /* 0x000fca00078efe0d */
[----:B------:R0:W-:Y:S04]  /*23e0*/  STL.128 [R1], R16 ;  /* 0x0000001001007387 */ /* 0x0001e80000100c00 */
[----:B------:R-:W2:Y:S02]  /*23f0*/  LDL.128 R12, [R23+0x110] ;  /* 0x00011000170c7983 */ /* 0x000ea40000100c00 */
[----:B--2---:R-:W-:Y:S02]  /*2400*/  PRMT R27, R12, 0x7771, RZ ;  /* 0x000077710c1b7816 */ /* 0x004fe400000000ff */
[----:B------:R-:W-:Y:S02]  /*2410*/  PRMT R25, R13, 0x7771, RZ ;  /* 0x000077710d197816 */ /* 0x000fe400000000ff */
[----:B------:R-:W-:Y:S01]  /*2420*/  PRMT R24, R14, 0x7771, RZ ;  /* 0x000077710e187816 */ /* 0x000fe200000000ff */
[----:B------:R-:W-:Y:S01]  /*2430*/  IMAD.U32 R27, R27, 0x10000, RZ ;  /* 0x000100001b1b7824 */ /* 0x000fe200078e00ff */
[----:B0-----:R-:W-:Y:S01]  /*2440*/  PRMT R18, R15, 0x7771, RZ ;  /* 0x000077710f127816 */ /* 0x001fe200000000ff */
[----:B------:R-:W-:Y:S01]  /*2450*/  IMAD.U32 R25, R25, 0x10000, RZ ;  /* 0x0001000019197824 */ /* 0x000fe200078e00ff */
[----:B------:R-:W-:Y:S01]  /*2460*/  PRMT R28, R12, 0x7770, RZ ;  /* 0x000077700c1c7816 */ /* 0x000fe200000000ff */
[----:B------:R-:W-:Y:S01]  /*2470*/  IMAD.U32 R24, R24, 0x10000, RZ ;  /* 0x0001000018187824 */ /* 0x000fe200078e00ff */
[----:B------:R-:W-:Y:S01]  /*2480*/  PRMT R22, R12, 0x7772, RZ ;  /* 0x000077720c167816 */ /* 0x000fe200000000ff */
[----:B------:R-:W-:Y:S01]  /*2490*/  IMAD.U32 R18, R18, 0x10000, RZ ;  /* 0x0001000012127824 */ /* 0x000fe200078e00ff */
[----:B------:R-:W-:-:S02]  /*24a0*/  PRMT R26, R13, 0x7770, RZ ;  /* 0x000077700d1a7816 */ /* 0x000fc400000000ff */
[----:B------:R-:W-:Y:S01]  /*24b0*/  PRMT R20, R13, 0x7772, RZ ;  /* 0x000077720d147816 */ /* 0x000fe200000000ff */
[----:B------:R-:W-:Y:S01]  /*24c0*/  IMAD.SHL.U32 R22, R22, 0x100, RZ ;  /* 0x0000010016167824 */ /* 0x000fe200078e00ff */
[C---:B------:R-:W-:Y:S02]  /*24d0*/  PRMT R29, R14.reuse, 0x7770, RZ ;  /* 0x000077700e1d7816 */ /* 0x040fe400000000ff */
[----:B------:R-:W-:Y:S01]  /*24e0*/  PRMT R16, R14, 0x7772, RZ ;  /* 0x000077720e107816 */ /* 0x000fe200000000ff */
[----:B------:R-:W-:Y:S01]  /*24f0*/  IMAD.SHL.U32 R20, R20, 0x100, RZ ;  /* 0x0000010014147824 */ /* 0x000fe200078e00ff */
[C---:B------:R-:W-:Y:S02]  /*2500*/  PRMT R19, R15.reuse, 0x7770, RZ ;  /* 0x000077700f137816 */ /* 0x040fe400000000ff */
[----:B------:R-:W-:Y:S01]  /*2510*/  PRMT R17, R15, 0x7772, RZ ;  /* 0x000077720f117816 */ /* 0x000fe200000000ff */
[----:B------:R-:W-:Y:S01]  /*2520*/  IMAD.SHL.U32 R16, R16, 0x100, RZ ;  /* 0x0000010010107824 */ /* 0x000fe200078e00ff */
[----:B------:R-:W-:-:S02]  /*2530*/  LOP3.LUT R27, R27, 0xff0000, RZ, 0xc0, !PT ;  /* 0x00ff00001b1b7812 */ /* 0x000fc400078ec0ff */
[----:B------:R-:W-:Y:S01]  /*2540*/  LOP3.LUT R25, R25, 0xff0000, RZ, 0xc0, !PT ;  /* 0x00ff000019197812 */ /* 0x000fe200078ec0ff */
[----:B------:R-:W-:Y:S01]  /*2550*/  IMAD.SHL.U32 R17, R17, 0x100, RZ ;  /* 0x0000010011117824 */ /* 0x000fe200078e00ff */
[----:B------:R-:W-:Y:S01]  /*2560*/  LOP3.LUT R24, R24, 0xff0000, RZ, 0xc0, !PT ;  /* 0x00ff000018187812 */ /* 0x000fe200078ec0ff */
[----:B------:R-:W-:Y:S01]  /*2570*/  IMAD R27, R28, 0x1000000, R27 ;  /* 0x010000001c1b7824 */ /* 0x000fe200078e021b */
[----:B------:R-:W-:Y:S01]  /*2580*/  LOP3.LUT R18, R18, 0xff0000, RZ, 0xc0, !PT ;  /* 0x00ff000012127812 */ /* 0x000fe200078ec0ff */
[----:B------:R-:W-:Y:S01]  /*2590*/  IMAD R26, R26, 0x1000000, R25 ;  /* 0x010000001a1a7824 */ /* 0x000fe200078e0219 */
[----:B------:R-:W-:Y:S01]  /*25a0*/  PRMT R12, R12, 0x7773, RZ ;  /* 0x000077730c0c7816 */ /* 0x000fe200000000ff */
[----:B------:R-:W-:Y:S01]  /*25b0*/  IMAD R29, R29, 0x1000000, R24 ;  /* 0x010000001d1d7824 */ /* 0x000fe200078e0218 */
[----:B------:R-:W-:Y:S01]  /*25c0*/  PRMT R13, R13, 0x7773, RZ ;  /* 0x000077730d0d7816 */ /* 0x000fe200000000ff */
[----:B------:R-:W-:Y:S01]  /*25d0*/  IMAD R18, R19, 0x1000000, R18 ;  /* 0x0100000013127824 */ /* 0x000fe200078e0212 */
[----:B------:R-:W-:-:S02]  /*25e0*/  PRMT R14, R14, 0x7773, RZ ;  /* 0x000077730e0e7816 */ /* 0x000fc400000000ff */
[----:B------:R-:W-:Y:S02]  /*25f0*/  PRMT R15, R15, 0x7773, RZ ;  /* 0x000077730f0f7816 */ /* 0x000fe400000000ff */
[----:B------:R-:W-:Y:S02]  /*2600*/  LOP3.LUT R12, R12, R27, R22, 0xfe, !PT ;  /* 0x0000001b0c0c7212 */ /* 0x000fe400078efe16 */
[----:B------:R-:W-:Y:S02]  /*2610*/  LOP3.LUT R13, R13, R26, R20, 0xfe, !PT ;  /* 0x0000001a0d0d7212 */ /* 0x000fe400078efe14 */
[----:B------:R-:W-:Y:S02]  /*2620*/  LOP3.LUT R14, R14, R29, R16, 0xfe, !PT ;  /* 0x0000001d0e0e7212 */ /* 0x000fe400078efe10 */
[----:B------:R-:W-:-:S05]  /*2630*/  LOP3.LUT R15, R15, R18, R17, 0xfe, !PT ;  /* 0x000000120f0f7212 */ /* 0x000fca00078efe11 */
[----:B------:R0:W-:Y:S04]  /*2640*/  STL.128 [R1+0x10], R12 ;  /* 0x0000100c01007387 */ /* 0x0001e80000100c00 */
[----:B------:R-:W2:Y:S02]  /*2650*/  LDL.128 R16, [R23+0x120] ;  /* 0x0001200017107983 */ /* 0x000ea40000100c00 */
[C---:B--2---:R-:W-:Y:S02]  /*2660*/  PRMT R24, R18.reuse, 0x7771, RZ ;  /* 0x0000777112187816 */ /* 0x044fe400000000ff */
[C---:B------:R-:W-:Y:S02]  /*2670*/  PRMT R30, R18.reuse, 0x7770, RZ ;  /* 0x00007770121e7816 */ /* 0x040fe400000000ff */
[----:B0-----:R-:W-:Y:S01]  /*2680*/  PRMT R12, R18, 0x7772, RZ ;  /* 0x00007772120c7816 */ /* 0x001fe200000000ff */
[----:B------:R-:W-:Y:S01]  /*2690*/  IMAD.U32 R24, R24, 0x10000, RZ ;  /* 0x0001000018187824 */ /* 0x000fe200078e00ff */
[----:B------:R-:W-:-:S02]  /*26a0*/  PRMT R14, R18, 0x7773, RZ ;  /* 0x00007773120e7816 */ /* 0x000fc400000000ff */
[----:B------:R-:W-:Y:S02]  /*26b0*/  PRMT R25, R17, 0x7771, RZ ;  /* 0x0000777111197816 */ /* 0x000fe400000000ff */
[----:B------:R-:W-:Y:S02]  /*26c0*/  PRMT R18, R19, 0x7771, RZ ;  /* 0x0000777113127816 */ /* 0x000fe400000000ff */
[----:B------:R-:W-:Y:S01]  /*26d0*/  PRMT R27, R16, 0x7771, RZ ;  /* 0x00007771101b7816 */ /* 0x000fe200000000ff */
[----:B------:R-:W-:Y:S01]  /*26e0*/  IMAD.U32 R25, R25, 0x10000, RZ ;  /* 0x0001000019197824 */ /* 0x000fe200078e00ff */
[----:B------:R-:W-:Y:S01]  /*26f0*/  PRMT R26, R17, 0x7770, RZ ;  /* 0x00007770111a7816 */ /* 0x000fe200000000ff */
[----:B------:R-:W-:Y:S01]  /*2700*/  IMAD.U32 R18, R18, 0x10000, RZ ;  /* 0x0001000012127824 */ /* 0x000fe200078e00ff */
[----:B------:R-:W-:Y:S01]  /*2710*/  PRMT R29, R19, 0x7770, RZ ;  /* 0x00007770131d7816 */ /* 0x000fe200000000ff */
[----:B------:R-:W-:Y:S01]  /*2720*/  IMAD.U32 R27, R27, 0x10000, RZ ;  /* 0x000100001b1b7824 */ /* 0x000fe200078e00ff */
[----:B------:R-:W-:-:S02]  /*2730*/  PRMT R13, R19, 0x7772, RZ ;  /* 0x00007772130d7816 */ /* 0x000fc400000000ff */
[----:B------:R-:W-:Y:S02]  /*2740*/  PRMT R15, R19, 0x7773, RZ ;  /* 0x00007773130f7816 */ /* 0x000fe400000000ff */
[----:B------:R-:W-:Y:S02]  /*2750*/  LOP3.LUT R25, R25, 0xff0000, RZ, 0xc0, !PT ;  /* 0x00ff000019197812 */ /* 0x000fe400078ec0ff */
[----:B------:R-:W-:Y:S02]  /*2760*/  LOP3.LUT R18, R18, 0xff0000, RZ, 0xc0, !PT ;  /* 0x00ff000012127812 */ /* 0x000fe400078ec0ff */
[----:B------:R-:W-:Y:S01]  /*2770*/  PRMT R28, R16, 0x7770, RZ ;  /* 0x00007770101c7816 */ /* 0x000fe200000000ff */
[----:B------:R-:W-:Y:S01]  /*2780*/  IMAD R26, R26, 0x1000000, R25 ;  /* 0x010000001a1a7824 */ /* 0x000fe200078e0219 */
[----:B------:R-:W-:Y:S01]  /*2790*/  PRMT R22, R16, 0x7772, RZ ;  /* 0x0000777210167816 */ /* 0x000fe200000000ff */
[----:B------:R-:W-:Y:S01]  /*27a0*/  IMAD.SHL.U32 R25, R13, 0x100, RZ ;  /* 0x000001000d197824 */ /* 0x000fe200078e00ff */
[----:B------:R-:W-:-:S02]  /*27b0*/  PRMT R20, R17, 0x7772, RZ ;  /* 0x0000777211147816 */ /* 0x000fc400000000ff */
[----:B------:R-:W-:Y:S01]  /*27c0*/  LOP3.LUT R27, R27, 0xff0000, RZ, 0xc0, !PT ;  /* 0x00ff00001b1b7812 */ /* 0x000fe200078ec0ff */
[----:B------:R-:W-:Y:S01]  /*27d0*/  IMAD.SHL.U32 R22, R22, 0x100, RZ ;  /* 0x0000010016167824 */ /* 0x000fe200078e00ff */
[----:B------:R-:W-:Y:S01]  /*27e0*/  LOP3.LUT R19, R24, 0xff0000, RZ, 0xc0, !PT ;  /* 0x00ff000018137812 */ /* 0x000fe200078ec0ff */
[----:B------:R-:W-:Y:S01]  /*27f0*/  IMAD R24, R29, 0x1000000, R18 ;  /* 0x010000001d187824 */ /* 0x000fe200078e0212 */
[----:B------:R-:W-:Y:S01]  /*2800*/  PRMT R16, R16, 0x7773, RZ ;  /* 0x0000777310107816 */ /* 0x000fe200000000ff */
[----:B------:R-:W-:Y:S01]  /*2810*/  IMAD R27, R28, 0x1000000, R27 ;  /* 0x010000001c1b7824 */ /* 0x000fe200078e021b */
[----:B------:R-:W-:Y:S01]  /*2820*/  PRMT R17, R17, 0x7773, RZ ;  /* 0x0000777311117816 */ /* 0x000fe200000000ff */
[----:B------:R-:W-:Y:S01]  /*2830*/  IMAD R19, R30, 0x1000000, R19 ;  /* 0x010000001e137824 */ /* 0x000fe200078e0213 */
[----:B------:R-:W-:Y:S01]  /*2840*/  LOP3.LUT R15, R15, R24, R25, 0xfe, !PT ;  /* 0x000000180f0f7212 */ /* 0x000fe200078efe19 */
[----:B------:R-:W-:Y:S02]  /*2850*/  IMAD.SHL.U32 R20, R20, 0x100, RZ ;  /* 0x0000010014147824 */ /* 0x000fe400078e00ff */
[----:B------:R-:W-:Y:S01]  /*2860*/  IMAD.SHL.U32 R18, R12, 0x100, RZ ;  /* 0x000001000c127824 */ /* 0x000fe200078e00ff */
[----:B------:R-:W-:-:S02]  /*2870*/  LOP3.LUT R12, R16, R27, R22, 0xfe, !PT ;  /* 0x0000001b100c7212 */ /* 0x000fc400078efe16 */
        /* <DEDUP_REMOVED lines=13> */
[----:B------:R-:W-:Y:S01]  /*2950*/  LOP3.LUT R24, R24, 0xff0000, RZ, 0xc0, !PT ;  /* 0x00ff000018187812 */ /* 0x000fe200078ec0ff */
[----:B------:R-:W-:Y:S01]  /*2960*/  IMAD.U32 R27, R27, 0x10000, RZ ;  /* 0x000100001b1b7824 */ /* 0x000fe200078e00ff */
[----:B------:R-:W-:Y:S01]  /*2970*/  PRMT R23, R19, 0x7770, RZ ;  /* 0x0000777013177816 */ /* 0x000fe200000000ff */
[----:B------:R-:W-:Y:S01]  /*2980*/  IMAD.U32 R25, R25, 0x10000, RZ ;  /* 0x0001000019197824 */ /* 0x000fe200078e00ff */
[----:B------:R-:W-:Y:S01]  /*2990*/  LOP3.LUT R18, R18, 0xff0000, RZ, 0xc0, !PT ;  /* 0x00ff000012127812 */ /* 0x000fe200078ec0ff */
[----:B------:R-:W-:Y:S01]  /*29a0*/  IMAD R29, R29, 0x1000000, R24 ;  /* 0x010000001d1d7824 */ /* 0x000fe200078e0218 */
[----:B------:R-:W-:-:S02]  /*29b0*/  PRMT R28, R16, 0x7770, RZ ;  /* 0x00007770101c7816 */ /* 0x000fc400000000ff */
[----:B------:R-:W-:Y:S01]  /*29c0*/  PRMT R22, R16, 0x7772, RZ ;  /* 0x0000777210167816 */ /* 0x000fe200000000ff */
[----:B------:R-:W-:Y:S01]  /*29d0*/  IMAD R24, R23, 0x1000000, R18 ;  /* 0x0100000017187824 */ /* 0x000fe200078e0212 */
[C---:B------:R-:W-:Y:S01]  /*29e0*/  PRMT R26, R17.reuse, 0x7770, RZ ;  /* 0x00007770111a7816 */ /* 0x040fe200000000ff */
[----:B------:R-:W-:Y:S01]  /*29f0*/  IMAD.SHL.U32 R18, R12, 0x100, RZ ;  /* 0x000001000c127824 */ /* 0x000fe200078e00ff */
[----:B------:R-:W-:Y:S01]  /*2a00*/  PRMT R20, R17, 0x7772, RZ ;  /* 0x0000777211147816 */ /* 0x000fe200000000ff */
[----:B------:R-:W-:Y:S01]  /*2a10*/  IMAD.SHL.U32 R22, R22, 0x100, RZ ;  /* 0x0000010016167824 */ /* 0x000fe200078e00ff */
[----:B------:R-:W-:Y:S02]  /*2a20*/  PRMT R13, R19, 0x7772, RZ ;  /* 0x00007772130d7816 */ /* 0x000fe400000000ff */
[----:B------:R-:W-:Y:S01]  /*2a30*/  LOP3.LUT R27, R27, 0xff0000, RZ, 0xc0, !PT ;  /* 0x00ff00001b1b7812 */ /* 0x000fe200078ec0ff */
[----:B------:R-:W-:Y:S01]  /*2a40*/  IMAD.SHL.U32 R20, R20, 0x100, RZ ;  /* 0x0000010014147824 */ /* 0x000fe200078e00ff */
[----:B------:R-:W-:-:S02]  /*2a50*/  LOP3.LUT R25, R25, 0xff0000, RZ, 0xc0, !PT ;  /* 0x00ff000019197812 */ /* 0x000fc400078ec0ff */
[----:B------:R-:W-:Y:S01]  /*2a60*/  PRMT R15, R19, 0x7773, RZ ;  /* 0x00007773130f7816 */ /* 0x000fe200000000ff */
[----:B------:R-:W-:Y:S01]  /*2a70*/  IMAD R27, R28, 0x1000000, R27 ;  /* 0x010000001c1b7824 */ /* 0x000fe200078e021b */
[----:B------:R-:W-:Y:S01]  /*2a80*/  PRMT R16, R16, 0x7773, RZ ;  /* 0x0000777310107816 */ /* 0x000fe200000000ff */
[----:B------:R-:W-:Y:S01]  /*2a90*/  IMAD R26, R26, 0x1000000, R25 ;  /* 0x010000001a1a7824 */ /* 0x000fe200078e0219 */
[----:B------:R-:W-:Y:S01]  /*2aa0*/  PRMT R17, R17, 0x7773, RZ ;  /* 0x0000777311117816 */ /* 0x000fe200000000ff */
[----:B------:R-:W-:Y:S01]  /*2ab0*/  IMAD.SHL.U32 R19, R13, 0x100, RZ ;  /* 0x000001000d137824 */ /* 0x000fe200078e00ff */
[----:B------:R-:W-:Y:S01]  /*2ac0*/  LOP3.LUT R12, R16, R27, R22, 0xfe, !PT ;  /* 0x0000001b100c7212 */ /* 0x000fe200078efe16 */
[----:B------:R-:W-:Y:S01]  /*2ad0*/  IMAD.MOV.U32 R16, RZ, RZ, 0x10 ;  /* 0x00000010ff107424 */ /* 0x000fe200078e00ff */
[----:B------:R-:W-:Y:S02]  /*2ae0*/  LOP3.LUT R13, R17, R26, R20, 0xfe, !PT ;  /* 0x0000001a110d7212 */ /* 0x000fe400078efe14 */
[----:B------:R-:W-:-:S02]  /*2af0*/  LOP3.LUT R14, R14, R29, R18, 0xfe, !PT ;  /* 0x0000001d0e0e7212 */ /* 0x000fc400078efe12 */
[----:B------:R-:W-:-:S05]  /*2b00*/  LOP3.LUT R15, R15, R24, R19, 0xfe, !PT ;  /* 0x000000180f0f7212 */ /* 0x000fca00078efe13 */
[----:B------:R0:W-:Y:S02]  /*2b10*/  STL.128 [R1+0x30], R12 ;  /* 0x0000300c01007387 */ /* 0x0001e40000100c00 */
.L_x_22:
[----:B-1----:R-:W-:-:S05]  /*2b20*/  IMAD R17, R16, 0x4, R1 ;  /* 0x0000000410117824 */ /* 0x002fca00078e0201 */
[----:B------:R-:W2:Y:S04]  /*2b30*/  LDL.64 R18, [R17+-0x8] ;  /* 0xfffff80011127983 */ /* 0x000ea80000100a00 */
[----:B0-----:R-:W3:Y:S04]  /*2b40*/  LDL.128 R12, [R17+-0x40] ;  /* 0xffffc000110c7983 */ /* 0x001ee80000100c00 */
[----:B------:R-:W4:Y:S04]  /*2b50*/  LDL R24, [R17+-0x18] ;  /* 0xffffe80011187983 */ /* 0x000f280000100800 */
[----:B------:R-:W5:Y:S04]  /*2b60*/  LDL R27, [R17+-0x1c] ;  /* 0xffffe400111b7983 */ /* 0x000f680000100800 */
[----:B------:R-:W5:Y:S04]  /*2b70*/  LDL R20, [R17+-0x30] ;  /* 0xffffd00011147983 */ /* 0x000f680000100800 */
[----:B------:R-:W5:Y:S04]  /*2b80*/  LDL R23, [R17+-0x14] ;  /* 0xffffec0011177983 */ /* 0x000f680000100800 */
[----:B------:R-:W5:Y:S01]  /*2b90*/  LDL R22, [R17+-0x10] ;  /* 0xfffff00011167983 */ /* 0x000f620000100800 */
[----:B------:R-:W-:-:S05]  /*2ba0*/  VIADD R16, R16, 0x4 ;  /* 0x0000000410107836 */ /* 0x000fca0000000000 */
[----:B------:R-:W-:Y:S02]  /*2bb0*/  ISETP.NE.AND P0, PT, R16, 0x40, PT ;  /* 0x000000401000780c */ /* 0x000fe40003f05270 */
[C-C-:B--2---:R-:W-:Y:S02]  /*2bc0*/  SHF.L.W.U32.HI R28, R19.reuse, 0xf, R19.reuse ;  /* 0x0000000f131c7819 */ /* 0x144fe40000010e13 */
[--C-:B------:R-:W-:Y:S02]  /*2bd0*/  SHF.L.W.U32.HI R29, R19, 0xd, R19.reuse ;  /* 0x0000000d131d7819 */ /* 0x100fe40000010e13 */
[C-C-:B------:R-:W-:Y:S02]  /*2be0*/  SHF.L.W.U32.HI R25, R18.reuse, 0xf, R18.reuse ;  /* 0x0000000f12197819 */ /* 0x140fe40000010e12 */
[----:B------:R-:W-:Y:S02]  /*2bf0*/  SHF.L.W.U32.HI R26, R18, 0xd, R18 ;  /* 0x0000000d121a7819 */ /* 0x000fe40000010e12 */
[----:B------:R-:W-:-:S02]  /*2c00*/  SHF.R.U32.HI R19, RZ, 0xa, R19 ;  /* 0x0000000aff137819 */ /* 0x000fc40000011613 */
[----:B------:R-:W-:Y:S02]  /*2c10*/  SHF.R.U32.HI R18, RZ, 0xa, R18 ;  /* 0x0000000aff127819 */ /* 0x000fe40000011612 */
[----:B------:R-:W-:Y:S02]  /*2c20*/  LOP3.LUT R28, R19, R28, R29, 0x96, !PT ;  /* 0x0000001c131c7212 */ /* 0x000fe400078e961d */
[----:B------:R-:W-:Y:S02]  /*2c30*/  LOP3.LUT R25, R18, R25, R26, 0x96, !PT ;  /* 0x0000001912197212 */ /* 0x000fe400078e961a */
[C-C-:B---3--:R-:W-:Y:S02]  /*2c40*/  SHF.L.W.U32.HI R29, R14.reuse, 0x19, R14.reuse ;  /* 0x000000190e1d7819 */ /* 0x148fe40000010e0e */
[--C-:B------:R-:W-:Y:S02]  /*2c50*/  SHF.L.W.U32.HI R30, R14, 0xe, R14.reuse ;  /* 0x0000000e0e1e7819 */ /* 0x100fe40000010e0e */
[----:B------:R-:W-:-:S02]  /*2c60*/  SHF.R.U32.HI R31, RZ, 0x3, R14 ;  /* 0x00000003ff1f7819 */ /* 0x000fc4000001160e */
[C-C-:B------:R-:W-:Y:S02]  /*2c70*/  SHF.L.W.U32.HI R18, R13.reuse, 0x19, R13.reuse ;  /* 0x000000190d127819 */ /* 0x140fe40000010e0d */
[--C-:B------:R-:W-:Y:S02]  /*2c80*/  SHF.L.W.U32.HI R19, R13, 0xe, R13.reuse ;  /* 0x0000000e0d137819 */ /* 0x100fe40000010e0d */
[----:B------:R-:W-:Y:S02]  /*2c90*/  SHF.R.U32.HI R26, RZ, 0x3, R13 ;  /* 0x00000003ff1a7819 */ /* 0x000fe4000001160d */
[----:B------:R-:W-:Y:S02]  /*2ca0*/  LOP3.LUT R29, R31, R29, R30, 0x96, !PT ;  /* 0x0000001d1f1d7212 */ /* 0x000fe400078e961e */
[----:B----4-:R-:W-:Y:S02]  /*2cb0*/  IADD3 R24, PT, PT, R13, R28, R24 ;  /* 0x0000001c0d187210 */ /* 0x010fe40007ffe018 */
[----:B------:R-:W-:-:S02]  /*2cc0*/  LOP3.LUT R18, R26, R18, R19, 0x96, !PT ;  /* 0x000000121a127212 */ /* 0x000fc400078e9613 */
[----:B-----5:R-:W-:Y:S01]  /*2cd0*/  IADD3 R25, PT, PT, R12, R25, R27 ;  /* 0x000000190c197210 */ /* 0x020fe20007ffe01b */
[----:B------:R-:W-:-:S04]  /*2ce0*/  IMAD.IADD R13, R29, 0x1, R24 ;  /* 0x000000011d0d7824 */ /* 0x000fc800078e0218 */
[----:B------:R-:W-:Y:S01]  /*2cf0*/  IMAD.IADD R12, R18, 0x1, R25 ;  /* 0x00000001120c7824 */ /* 0x000fe200078e0219 */
[C-C-:B------:R-:W-:Y:S02]  /*2d00*/  SHF.L.W.U32.HI R25, R13.reuse, 0xf, R13.reuse ;  /* 0x0000000f0d197819 */ /* 0x140fe40000010e0d */
[--C-:B------:R-:W-:Y:S02]  /*2d10*/  SHF.L.W.U32.HI R26, R13, 0xd, R13.reuse ;  /* 0x0000000d0d1a7819 */ /* 0x100fe40000010e0d */
[----:B------:R-:W-:Y:S02]  /*2d20*/  SHF.R.U32.HI R27, RZ, 0xa, R13 ;  /* 0x0000000aff1b7819 */ /* 0x000fe4000001160d */
[C-C-:B------:R-:W-:Y:S02]  /*2d30*/  SHF.L.W.U32.HI R18, R12.reuse, 0xf, R12.reuse ;  /* 0x0000000f0c127819 */ /* 0x140fe40000010e0c */
[--C-:B------:R-:W-:Y:S02]  /*2d40*/  SHF.L.W.U32.HI R19, R12, 0xd, R12.reuse ;  /* 0x0000000d0c137819 */ /* 0x100fe40000010e0c */
[----:B------:R-:W-:-:S02]  /*2d50*/  SHF.R.U32.HI R24, RZ, 0xa, R12 ;  /* 0x0000000aff187819 */ /* 0x000fc4000001160c */
[----:B------:R-:W-:Y:S02]  /*2d60*/  LOP3.LUT R26, R27, R25, R26, 0x96, !PT ;  /* 0x000000191b1a7212 */ /* 0x000fe400078e961a */
[----:B------:R-:W-:Y:S02]  /*2d70*/  LOP3.LUT R18, R24, R18, R19, 0x96, !PT ;  /* 0x0000001218127212 */ /* 0x000fe400078e9613 */
[C-C-:B------:R-:W-:Y:S02]  /*2d80*/  SHF.L.W.U32.HI R27, R20.reuse, 0x19, R20.reuse ;  /* 0x00000019141b7819 */ /* 0x140fe40000010e14 */
[----:B------:R-:W-:Y:S02]  /*2d90*/  SHF.L.W.U32.HI R28, R20, 0xe, R20 ;  /* 0x0000000e141c7819 */ /* 0x000fe40000010e14 */
[C-C-:B------:R-:W-:Y:S02]  /*2da0*/  SHF.L.W.U32.HI R19, R15.reuse, 0x19, R15.reuse ;  /* 0x000000190f137819 */ /* 0x140fe40000010e0f */
[----:B------:R-:W-:-:S02]  /*2db0*/  SHF.L.W.U32.HI R24, R15, 0xe, R15 ;  /* 0x0000000e0f187819 */ /* 0x000fc40000010e0f */
[----:B------:R-:W-:Y:S02]  /*2dc0*/  SHF.R.U32.HI R25, RZ, 0x3, R15 ;  /* 0x00000003ff197819 */ /* 0x000fe4000001160f */
[----:B------:R-:W-:Y:S02]  /*2dd0*/  SHF.R.U32.HI R20, RZ, 0x3, R20 ;  /* 0x00000003ff147819 */ /* 0x000fe40000011614 */
[----:B------:R-:W-:Y:S02]  /*2de0*/  LOP3.LUT R19, R25, R19, R24, 0x96, !PT ;  /* 0x0000001319137212 */ /* 0x000fe400078e9618 */
[----:B------:R-:W-:Y:S02]  /*2df0*/  IADD3 R18, PT, PT, R14, R18, R23 ;  /* 0x000000120e127210 */ /* 0x000fe40007ffe017 */
[----:B------:R-:W-:Y:S02]  /*2e00*/  IADD3 R15, PT, PT, R15, R26, R22 ;  /* 0x0000001a0f0f7210 */ /* 0x000fe40007ffe016 */
[----:B------:R-:W-:Y:S01]  /*2e10*/  LOP3.LUT R20, R20, R27, R28, 0x96, !PT ;  /* 0x0000001b14147212 */ /* 0x000fe200078e961c */
[----:B------:R-:W-:-:S04]  /*2e20*/  IMAD.IADD R18, R19, 0x1, R18 ;  /* 0x0000000113127824 */ /* 0x000fc800078e0212 */
[----:B------:R-:W-:Y:S01]  /*2e30*/  IMAD.IADD R20, R20, 0x1, R15 ;  /* 0x0000000114147824 */ /* 0x000fe200078e020f */
[----:B------:R1:W-:Y:S04]  /*2e40*/  STL.64 [R17], R12 ;  /* 0x0000000c11007387 */ /* 0x0003e80000100a00 */
[----:B------:R1:W-:Y:S04]  /*2e50*/  STL [R17+0x8], R18 ;  /* 0x0000081211007387 */ /* 0x0003e80000100800 */
[----:B------:R1:W-:Y:S01]  /*2e60*/  STL [R17+0xc], R20 ;  /* 0x00000c1411007387 */ /* 0x0003e20000100800 */
[----:B------:R-:W-:Y:S05]  /*2e70*/  @P0 BRA `(.L_x_22) ;  /* 0xfffffffc00280947 */ /* 0x000fea000383ffff */
[----:B------:R-:W-:Y:S02]  /*2e80*/  IMAD.MOV.U32 R22, RZ, RZ, RZ ;  /* 0x000000ffff167224 */ /* 0x000fe400078e00ff */
[----:B------:R-:W-:Y:S02]  /*2e90*/  IMAD.MOV.U32 R25, RZ, RZ, R4 ;  /* 0x000000ffff197224 */ /* 0x000fe400078e0004 */
[----:B-1----:R-:W-:Y:S02]  /*2ea0*/  IMAD.MOV.U32 R18, RZ, RZ, R5 ;  /* 0x000000ffff127224 */ /* 0x002fe400078e0005 */
[----:B------:R-:W-:Y:S02]  /*2eb0*/  IMAD.MOV.U32 R23, RZ, RZ, R6 ;  /* 0x000000ffff177224 */ /* 0x000fe400078e0006 */
[----:B------:R-:W-:Y:S02]  /*2ec0*/  IMAD.MOV.U32 R28, RZ, RZ, R7 ;  /* 0x000000ffff1c7224 */ /* 0x000fe400078e0007 */
[----:B------:R-:W-:-:S02]  /*2ed0*/  IMAD.MOV.U32 R19, RZ, RZ, R8 ;  /* 0x000000ffff137224 */ /* 0x000fc400078e0008 */
[----:B------:R-:W-:Y:S02]  /*2ee0*/  IMAD.MOV.U32 R20, RZ, RZ, R9 ;  /* 0x000000ffff147224 */ /* 0x000fe400078e0009 */
[----:B------:R-:W-:Y:S02]  /*2ef0*/  IMAD.MOV.U32 R27, RZ, RZ, R10 ;  /* 0x000000ffff1b7224 */ /* 0x000fe400078e000a */
[----:B------:R-:W-:-:S07]  /*2f00*/  IMAD.MOV.U32 R24, RZ, RZ, R11 ;  /* 0x000000ffff187224 */ /* 0x000fce00078e000b */
.L_x_23:
[----:B------:R-:W-:-:S06]  /*2f10*/  IMAD R12, R22, 0x4, R1 ;  /* 0x00000004160c7824 */ /* 0x000fcc00078e0201 */
[----:B------:R-:W2:Y:S01]  /*2f20*/  LDL.128 R12, [R12] ;  /* 0x000000000c0c7983 */ /* 0x000ea20000100c00 */
[C---:B------:R-:W-:Y:S01]  /*2f30*/  IMAD.SHL.U32 R26, R22.reuse, 0x4, RZ ;  /* 0x00000004161a7824 */ /* 0x040fe200078e00ff */
[C-C-:B------:R-:W-:Y:S01]  /*2f40*/  SHF.L.W.U32.HI R16, R19.reuse, 0x1a, R19.reuse ;  /* 0x0000001a13107819 */ /* 0x140fe20000010e13 */
[----:B------:R-:W-:Y:S01]  /*2f50*/  VIADD R22, R22, 0x4 ;  /* 0x0000000416167836 */ /* 0x000fe20000000000 */
[C-C-:B------:R-:W-:Y:S01]  /*2f60*/  SHF.L.W.U32.HI R17, R19.reuse, 0x15, R19.reuse ;  /* 0x0000001513117819 */ /* 0x140fe20000010e13 */
[----:B------:R-:W2:Y:S01]  /*2f70*/  LDC R31, c[0x3][R26+0x5c] ;  /* 0x00c017001a1f7b82 */ /* 0x000ea20000000800 */
[----:B------:R-:W-:Y:S02]  /*2f80*/  SHF.L.W.U32.HI R29, R19, 0x7, R19 ;  /* 0x00000007131d7819 */ /* 0x000fe40000010e13 */
[----:B------:R-:W-:Y:S02]  /*2f90*/  ISETP.NE.AND P0, PT, R22, 0x40, PT ;  /* 0x000000401600780c */ /* 0x000fe40003f05270 */
[----:B------:R-:W-:-:S02]  /*2fa0*/  LOP3.LUT R17, R29, R16, R17, 0x96, !PT ;  /* 0x000000101d117212 */ /* 0x000fc400078e9611 */
[----:B------:R-:W-:-:S04]  /*2fb0*/  LOP3.LUT R16, R27, R19, R20, 0xb8, !PT ;  /* 0x000000131b107212 */ /* 0x000fc800078eb814 */
[----:B------:R-:W-:-:S04]  /*2fc0*/  IADD3 R16, PT, PT, R17, R16, R24 ;  /* 0x0000001011107210 */ /* 0x000fc80007ffe018 */
[----:B--2---:R-:W-:Y:S02]  /*2fd0*/  IADD3 R31, PT, PT, R12, R16, R31 ;  /* 0x000000100c1f7210 */ /* 0x004fe40007ffe01f */
[----:B------:R0:W1:Y:S01]  /*2fe0*/  LDC.64 R16, c[0x3][R26+0x60] ;  /* 0x00c018001a107b82 */ /* 0x0000620000000a00 */
[----:B------:R-:W-:Y:S02]  /*2ff0*/  SHF.L.W.U32.HI R12, R25, 0x1e, R25 ;  /* 0x0000001e190c7819 */ /* 0x000fe40000010e19 */
[----:B------:R-:W-:-:S05]  /*3000*/  IMAD.IADD R24, R31, 0x1, R28 ;  /* 0x000000011f187824 */ /* 0x000fca00078e021c */
[C-C-:B------:R-:W-:Y:S01]  /*3010*/  SHF.L.W.U32.HI R28, R24.reuse, 0x1a, R24.reuse ;  /* 0x0000001a181c7819 */ /* 0x140fe20000010e18 */
[----:B0-----:R-:W0:Y:S01]  /*3020*/  LDC R26, c[0x3][R26+0x68] ;  /* 0x00c01a001a1a7b82 */ /* 0x001e220000000800 */
[C-C-:B------:R-:W-:Y:S02]  /*3030*/  SHF.L.W.U32.HI R29, R24.reuse, 0x15, R24.reuse ;  /* 0x00000015181d7819 */ /* 0x140fe40000010e18 */
[----:B------:R-:W-:Y:S02]  /*3040*/  SHF.L.W.U32.HI R30, R24, 0x7, R24 ;  /* 0x00000007181e7819 */ /* 0x000fe40000010e18 */
[----:B------:R-:W-:Y:S02]  /*3050*/  LOP3.LUT R35, R20, R24, R19, 0xb8, !PT ;  /* 0x0000001814237212 */ /* 0x000fe400078eb813 */
[----:B------:R-:W-:Y:S02]  /*3060*/  LOP3.LUT R30, R30, R28, R29, 0x96, !PT ;  /* 0x0000001c1e1e7212 */ /* 0x000fe400078e961d */
[----:B------:R-:W-:-:S02]  /*3070*/  SHF.L.W.U32.HI R29, R25, 0x13, R25 ;  /* 0x00000013191d7819 */ /* 0x000fc40000010e19 */
[----:B------:R-:W-:Y:S02]  /*3080*/  SHF.L.W.U32.HI R28, R25, 0xa, R25 ;  /* 0x0000000a191c7819 */ /* 0x000fe40000010e19 */
[----:B------:R-:W-:Y:S02]  /*3090*/  IADD3 R30, PT, PT, R30, R35, R27 ;  /* 0x000000231e1e7210 */ /* 0x000fe40007ffe01b */
[----:B------:R-:W-:Y:S02]  /*30a0*/  LOP3.LUT R28, R28, R12, R29, 0x96, !PT ;  /* 0x0000000c1c1c7212 */ /* 0x000fe400078e961d */
[----:B-1----:R-:W-:Y:S02]  /*30b0*/  IADD3 R16, PT, PT, R13, R30, R16 ;  /* 0x0000001e0d107210 */ /* 0x002fe40007ffe010 */
[----:B------:R-:W-:-:S03]  /*30c0*/  LOP3.LUT R12, R18, R23, R25, 0xe8, !PT ;  /* 0x00000017120c7212 */ /* 0x000fc600078ee819 */
[----:B------:R-:W-:Y:S01]  /*30d0*/  IMAD.IADD R27, R16, 0x1, R23 ;  /* 0x00000001101b7824 */ /* 0x000fe200078e0217 */
[----:B------:R-:W-:-:S04]  /*30e0*/  IADD3 R28, PT, PT, R31, R28, R12 ;  /* 0x0000001c1f1c7210 */ /* 0x000fc80007ffe00c */
[C-C-:B------:R-:W-:Y:S02]  /*30f0*/  SHF.L.W.U32.HI R12, R28.reuse, 0x1e, R28.reuse ;  /* 0x0000001e1c0c7819 */ /* 0x140fe40000010e1c */
[C-C-:B------:R-:W-:Y:S02]  /*3100*/  SHF.L.W.U32.HI R13, R28.reuse, 0x13, R28.reuse ;  /* 0x000000131c0d7819 */ /* 0x140fe40000010e1c */
[----:B------:R-:W-:Y:S02]  /*3110*/  SHF.L.W.U32.HI R23, R28, 0xa, R28 ;  /* 0x0000000a1c177819 */ /* 0x000fe40000010e1c */
[C-C-:B------:R-:W-:Y:S02]  /*3120*/  SHF.L.W.U32.HI R29, R27.reuse, 0x1a, R27.reuse ;  /* 0x0000001a1b1d7819 */ /* 0x140fe40000010e1b */
[C-C-:B------:R-:W-:Y:S02]  /*3130*/  SHF.L.W.U32.HI R30, R27.reuse, 0x15, R27.reuse ;  /* 0x000000151b1e7819 */ /* 0x140fe40000010e1b */
[----:B------:R-:W-:-:S02]  /*3140*/  SHF.L.W.U32.HI R31, R27, 0x7, R27 ;  /* 0x000000071b1f7819 */ /* 0x000fc40000010e1b */
[----:B------:R-:W-:Y:S02]  /*3150*/  LOP3.LUT R23, R23, R12, R13, 0x96, !PT ;  /* 0x0000000c17177212 */ /* 0x000fe400078e960d */
[----:B------:R-:W-:Y:S02]  /*3160*/  LOP3.LUT R29, R31, R29, R30, 0x96, !PT ;  /* 0x0000001d1f1d7212 */ /* 0x000fe400078e961e */
[----:B------:R-:W-:Y:S02]  /*3170*/  LOP3.LUT R13, R19, R27, R24, 0xb8, !PT ;  /* 0x0000001b130d7212 */ /* 0x000fe400078eb818 */
[----:B------:R-:W-:Y:S02]  /*3180*/  LOP3.LUT R12, R25, R18, R28, 0xe8, !PT ;  /* 0x00000012190c7212 */ /* 0x000fe400078ee81c */
[----:B------:R-:W-:Y:S02]  /*3190*/  IADD3 R13, PT, PT, R29, R13, R20 ;  /* 0x0000000d1d0d7210 */ /* 0x000fe40007ffe014 */
[----:B------:R-:W-:-:S02]  /*31a0*/  IADD3 R23, PT, PT, R16, R23, R12 ;  /* 0x0000001710177210 */ /* 0x000fc40007ffe00c */
[----:B------:R-:W-:Y:S02]  /*31b0*/  IADD3 R13, PT, PT, R14, R13, R17 ;  /* 0x0000000d0e0d7210 */ /* 0x000fe40007ffe011 */
[C-C-:B------:R-:W-:Y:S02]  /*31c0*/  SHF.L.W.U32.HI R12, R23.reuse, 0x1e, R23.reuse ;  /* 0x0000001e170c7819 */ /* 0x140fe40000010e17 */
[--C-:B------:R-:W-:Y:S01]  /*31d0*/  SHF.L.W.U32.HI R17, R23, 0x13, R23.reuse ;  /* 0x0000001317117819 */ /* 0x100fe20000010e17 */
[----:B------:R-:W-:Y:S01]  /*31e0*/  IMAD.IADD R20, R13, 0x1, R18 ;  /* 0x000000010d147824 */ /* 0x000fe200078e0212 */
[--C-:B------:R-:W-:Y:S02]  /*31f0*/  SHF.L.W.U32.HI R14, R23, 0xa, R23.reuse ;  /* 0x0000000a170e7819 */ /* 0x100fe40000010e17 */
[----:B------:R-:W-:Y:S02]  /*3200*/  LOP3.LUT R18, R28, R25, R23, 0xe8, !PT ;  /* 0x000000191c127212 */ /* 0x000fe400078ee817 */
[----:B------:R-:W-:-:S02]  /*3210*/  LOP3.LUT R12, R14, R12, R17, 0x96, !PT ;  /* 0x0000000c0e0c7212 */ /* 0x000fc400078e9611 */
[C-C-:B------:R-:W-:Y:S02]  /*3220*/  SHF.L.W.U32.HI R14, R20.reuse, 0x1a, R20.reuse ;  /* 0x0000001a140e7819 */ /* 0x140fe40000010e14 */
[C-C-:B------:R-:W-:Y:S02]  /*3230*/  SHF.L.W.U32.HI R17, R20.reuse, 0x15, R20.reuse ;  /* 0x0000001514117819 */ /* 0x140fe40000010e14 */
[----:B------:R-:W-:Y:S02]  /*3240*/  SHF.L.W.U32.HI R16, R20, 0x7, R20 ;  /* 0x0000000714107819 */ /* 0x000fe40000010e14 */
[----:B------:R-:W-:Y:S02]  /*3250*/  IADD3 R18, PT, PT, R13, R12, R18 ;  /* 0x0000000c0d127210 */ /* 0x000fe40007ffe012 */
[----:B------:R-:W-:Y:S02]  /*3260*/  LOP3.LUT R14, R16, R14, R17, 0x96, !PT ;  /* 0x0000000e100e7212 */ /* 0x000fe400078e9611 */
[----:B------:R-:W-:-:S02]  /*3270*/  LOP3.LUT R12, R24, R20, R27, 0xb8, !PT ;  /* 0x00000014180c7212 */ /* 0x000fc400078eb81b */
[--C-:B------:R-:W-:Y:S02]  /*3280*/  SHF.L.W.U32.HI R13, R18, 0x1e, R18.reuse ;  /* 0x0000001e120d7819 */ /* 0x100fe40000010e12 */
[----:B------:R-:W-:Y:S02]  /*3290*/  IADD3 R12, PT, PT, R14, R12, R19 ;  /* 0x0000000c0e0c7210 */ /* 0x000fe40007ffe013 */
[C-C-:B------:R-:W-:Y:S02]  /*32a0*/  SHF.L.W.U32.HI R16, R18.reuse, 0x13, R18.reuse ;  /* 0x0000001312107819 */ /* 0x140fe40000010e12 */
[----:B------:R-:W-:Y:S02]  /*32b0*/  SHF.L.W.U32.HI R17, R18, 0xa, R18 ;  /* 0x0000000a12117819 */ /* 0x000fe40000010e12 */
[----:B0-----:R-:W-:Y:S02]  /*32c0*/  IADD3 R12, PT, PT, R15, R12, R26 ;  /* 0x0000000c0f0c7210 */ /* 0x001fe40007ffe01a */
[----:B------:R-:W-:-:S02]  /*32d0*/  LOP3.LUT R13, R17, R13, R16, 0x96, !PT ;  /* 0x0000000d110d7212 */ /* 0x000fc400078e9610 */
[----:B------:R-:W-:Y:S01]  /*32e0*/  LOP3.LUT R14, R23, R28, R18, 0xe8, !PT ;  /* 0x0000001c170e7212 */ /* 0x000fe200078ee812 */
[----:B------:R-:W-:-:S03]  /*32f0*/  IMAD.IADD R19, R12, 0x1, R25 ;  /* 0x000000010c137824 */ /* 0x000fc600078e0219 */
[----:B------:R-:W-:Y:S01]  /*3300*/  IADD3 R25, PT, PT, R12, R13, R14 ;  /* 0x0000000d0c197210 */ /* 0x000fe20007ffe00e */
[----:B------:R-:W-:Y:S06]  /*3310*/  @P0 BRA `(.L_x_23) ;  /* 0xfffffff800fc0947 */ /* 0x000fec000383ffff */
[----:B------:R-:W-:Y:S02]  /*3320*/  VIADD R0, R0, 0x40 ;  /* 0x0000004000007836 */ /* 0x000fe40000000000 */
[----:B------:R-:W-:Y:S02]  /*3330*/  IMAD.IADD R4, R25, 0x1, R4 ;  /* 0x0000000119047824 */ /* 0x000fe400078e0204 */
[----:B------:R-:W-:Y:S01]  /*3340*/  IMAD.IADD R5, R18, 0x1, R5 ;  /* 0x0000000112057824 */ /* 0x000fe200078e0205 */
[----:B------:R-:W-:Y:S01]  /*3350*/  ISETP.GE.AND P0, PT, R0, R21, PT ;  /* 0x000000150000720c */ /* 0x000fe20003f06270 */
[----:B------:R-:W-:Y:S02]  /*3360*/  IMAD.IADD R6, R23, 0x1, R6 ;  /* 0x0000000117067824 */ /* 0x000fe400078e0206 */
[----:B------:R-:W-:Y:S02]  /*3370*/  IMAD.IADD R7, R28, 0x1, R7 ;  /* 0x000000011c077824 */ /* 0x000fe400078e0207 */
[----:B------:R-:W-:-:S02]  /*3380*/  IMAD.IADD R8, R19, 0x1, R8 ;  /* 0x0000000113087824 */ /* 0x000fc400078e0208 */
[----:B------:R-:W-:Y:S02]  /*3390*/  IMAD.IADD R9, R20, 0x1, R9 ;  /* 0x0000000114097824 */ /* 0x000fe400078e0209 */
[----:B------:R-:W-:Y:S02]  /*33a0*/  IMAD.IADD R10, R27, 0x1, R10 ;  /* 0x000000011b0a7824 */ /* 0x000fe400078e020a */
[----:B------:R-:W-:Y:S02]  /*33b0*/  IMAD.IADD R11, R24, 0x1, R11 ;  /* 0x00000001180b7824 */ /* 0x000fe400078e020b */
[----:B------:R-:W-:Y:S05]  /*33c0*/  @!P0 BRA `(.L_x_24) ;  /* 0xffffffec006c8947 */ /* 0x000fea000383ffff */
.L_x_21:
[----:B------:R-:W-:Y:S01]  /*33d0*/  IMAD.MOV.U32 R12, RZ, RZ, -0x80000000 ;  /* 0x80000000ff0c7424 */ /* 0x000fe200078e00ff */
[----:B------:R-:W-:Y:S01]  /*33e0*/  CS2R R14, SRZ ;  /* 0x00000000000e7805 */ /* 0x000fe2000001ff00 */
[----:B------:R-:W-:Y:S01]  /*33f0*/  IMAD.MOV.U32 R13, RZ, RZ, RZ ;  /* 0x000000ffff0d7224 */ /* 0x000fe200078e00ff */
[----:B------:R-:W-:Y:S01]  /*3400*/  CS2R R16, SRZ ;  /* 0x0000000000107805 */ /* 0x000fe2000001ff00 */
[----:B------:R-:W-:Y:S01]  /*3410*/  IMAD.MOV.U32 R19, RZ, RZ, 0x100 ;  /* 0x00000100ff137424 */ /* 0x000fe200078e00ff */
[----:B------:R0:W-:Y:S01]  /*3420*/  STL.128 [R1+0x100], R4 ;  /* 0x0001000401007387 */ /* 0x0001e20000100c00 */
[----:B------:R-:W-:Y:S02]  /*3430*/  IMAD.MOV.U32 R18, RZ, RZ, RZ ;  /* 0x000000ffff127224 */ /* 0x000fe400078e00ff */
[----:B------:R-:W-:Y:S01]  /*3440*/  IMAD.MOV.U32 R0, RZ, RZ, 0x10 ;  /* 0x00000010ff007424 */ /* 0x000fe200078e00ff */
[----:B------:R0:W-:Y:S04]  /*3450*/  STL.128 [R1+0x110], R8 ;  /* 0x0001100801007387 */ /* 0x0001e80000100c00 */
[----:B------:R0:W-:Y:S04]  /*3460*/  STL.128 [R1+0x120], R12 ;  /* 0x0001200c01007387 */ /* 0x0001e80000100c00 */
[----:B------:R0:W-:Y:S02]  /*3470*/  STL.128 [R1+0x130], R16 ;  /* 0x0001301001007387 */ /* 0x0001e40000100c00 */
.L_x_25:
[----:B01----:R-:W-:-:S05]  /*3480*/  IMAD R8, R0, 0x4, R3 ;  /* 0x0000000400087824 */ /* 0x003fca00078e0203 */
[----:B------:R-:W2:Y:S04]  /*3490*/  LDL.64 R12, [R8+-0x8] ;  /* 0xfffff800080c7983 */ /* 0x000ea80000100a00 */
[----:B------:R-:W3:Y:S04]  /*34a0*/  LDL.128 R4, [R8+-0x40] ;  /* 0xffffc00008047983 */ /* 0x000ee80000100c00 */
        /* <DEDUP_REMOVED lines=51> */
[----:B------:R-:W-:Y:S02]  /*37e0*/  IMAD.MOV.U32 R28, RZ, RZ, 0x5be0cd19 ;  /* 0x5be0cd19ff1c7424 */ /* 0x000fe400078e00ff */
[----:B------:R-:W-:Y:S02]  /*37f0*/  IMAD.MOV.U32 R27, RZ, RZ, 0x1f83d9ab ;  /* 0x1f83d9abff1b7424 */ /* 0x000fe400078e00ff */
[----:B------:R-:W-:Y:S02]  /*3800*/  IMAD.MOV.U32 R29, RZ, RZ, -0x64fa9774 ;  /* 0x9b05688cff1d7424 */ /* 0x000fe400078e00ff */
[----:B------:R-:W-:Y:S02]  /*3810*/  IMAD.MOV.U32 R10, RZ, RZ, 0x510e527f ;  /* 0x510e527fff0a7424 */ /* 0x000fe400078e00ff */
[----:B------:R-:W-:Y:S02]  /*3820*/  IMAD.MOV.U32 R14, RZ, RZ, -0x5ab00ac6 ;  /* 0xa54ff53aff0e7424 */ /* 0x000fe400078e00ff */
[----:B-1----:R-:W-:-:S02]  /*3830*/  IMAD.MOV.U32 R13, RZ, RZ, 0x3c6ef372 ;  /* 0x3c6ef372ff0d7424 */ /* 0x002fc400078e00ff */
[----:B------:R-:W-:Y:S02]  /*3840*/  IMAD.MOV.U32 R15, RZ, RZ, -0x4498517b ;  /* 0xbb67ae85ff0f7424 */ /* 0x000fe400078e00ff */
[----:B------:R-:W-:Y:S02]  /*3850*/  IMAD.MOV.U32 R0, RZ, RZ, 0x6a09e667 ;  /* 0x6a09e667ff007424 */ /* 0x000fe400078e00ff */
[----:B------:R-:W-:-:S07]  /*3860*/  IMAD.MOV.U32 R12, RZ, RZ, RZ ;  /* 0x000000ffff0c7224 */ /* 0x000fce00078e00ff */
.L_x_26:
[----:B------:R-:W-:-:S06]  /*3870*/  IMAD R4, R12, 0x4, R1 ;  /* 0x000000040c047824 */ /* 0x000fcc00078e0201 */
[----:B------:R-:W2:Y:S01]  /*3880*/  LDL.128 R4, [R4+0x100] ;  /* 0x0001000004047983 */ /* 0x000ea20000100c00 */
[----:B------:R-:W-:Y:S01]  /*3890*/  IMAD.SHL.U32 R11, R12, 0x4, RZ ;  /* 0x000000040c0b7824 */ /* 0x000fe200078e00ff */
[--C-:B------:R-:W-:Y:S01]  /*38a0*/  SHF.L.W.U32.HI R8, R10, 0x1a, R10.reuse ;  /* 0x0000001a0a087819 */ /* 0x100fe20000010e0a */
        /* <DEDUP_REMOVED lines=9> */
[----:B------:R-:W0:Y:S01]  /*3940*/  LDC.64 R8, c[0x3][R11+0x60] ;  /* 0x00c018000b087b82 */ /* 0x000e220000000a00 */
[----:B------:R-:W-:Y:S02]  /*3950*/  SHF.L.W.U32.HI R4, R0, 0x1e, R0 ;  /* 0x0000001e00047819 */ /* 0x000fe40000010e00 */
[----:B------:R-:W-:-:S05]  /*3960*/  IMAD.IADD R28, R17, 0x1, R14 ;  /* 0x00000001111c7824 */ /* 0x000fca00078e020e */
[C-C-:B------:R-:W-:Y:S02]  /*3970*/  SHF.L.W.U32.HI R14, R28.reuse, 0x1a, R28.reuse ;  /* 0x0000001a1c0e7819 */ /* 0x140fe40000010e1c */
        /* <DEDUP_REMOVED lines=8> */
[----:B0-----:R-:W-:Y:S02]  /*3a00*/  IADD3 R8, PT, PT, R5, R16, R8 ;  /* 0x0000001005087210 */ /* 0x001fe40007ffe008 */
        /* <DEDUP_REMOVED lines=14> */
[----:B------:R-:W0:Y:S01]  /*3af0*/  LDC R16, c[0x3][R11+0x68] ;  /* 0x00c01a000b107b82 */ /* 0x000e220000000800 */
[----:B------:R-:W-:-:S02]  /*3b00*/  IADD3 R13, PT, PT, R8, R13, R4 ;  /* 0x0000000d080d7210 */ /* 0x000fc40007ffe004 */
[----:B------:R-:W-:Y:S02]  /*3b10*/  IADD3 R6, PT, PT, R6, R5, R9 ;  /* 0x0000000506067210 */ /* 0x000fe40007ffe009 */
[C-C-:B------:R-:W-:Y:S02]  /*3b20*/  SHF.L.W.U32.HI R4, R13.reuse, 0x1e, R13.reuse ;  /* 0x0000001e0d047819 */ /* 0x140fe40000010e0d */
[C---:B------:R-:W-:Y:S01]  /*3b30*/  SHF.L.W.U32.HI R5, R13.reuse, 0x13, R13 ;  /* 0x000000130d057819 */ /* 0x040fe20000010e0d */
        /* <DEDUP_REMOVED lines=20> */
[----:B------:R-:W0:Y:S01]  /*3c80*/  LDCU UR4, c[0x3][0x58] ;  /* 0x00c00b00ff0477ac */ /* 0x000e220008000800 */
[----:B------:R-:W-:Y:S02]  /*3c90*/  VIADD R6, R0, 0x6a09e667 ;  /* 0x6a09e66700067836 */ /* 0x000fe40000000000 */
[----:B------:R-:W-:Y:S02]  /*3ca0*/  VIADD R15, R15, 0xbb67ae85 ;  /* 0xbb67ae850f0f7836 */ /* 0x000fe40000000000 */
[----:B------:R-:W-:Y:S01]  /*3cb0*/  VIADD R0, R13, 0x3c6ef372 ;  /* 0x3c6ef3720d007836 */ /* 0x000fe20000000000 */
[--C-:B------:R-:W-:Y:S01]  /*3cc0*/  SHF.R.U32.HI R9, RZ, 0x18, R6.reuse ;  /* 0x00000018ff097819 */ /* 0x100fe20000011606 */
[----:B------:R-:W-:Y:S01]  /*3cd0*/  VIADD R21, R14, 0xa54ff53a ;  /* 0xa54ff53a0e157836 */ /* 0x000fe20000000000 */
[--C-:B------:R-:W-:Y:S01]  /*3ce0*/  SHF.R.U32.HI R24, RZ, 0x10, R6.reuse ;  /* 0x00000010ff187819 */ /* 0x100fe20000011606 */
[----:B------:R-:W-:Y:S01]  /*3cf0*/  VIADD R35, R10, 0x510e527f ;  /* 0x510e527f0a237836 */ /* 0x000fe20000000000 */
[----:B------:R-:W-:Y:S01]  /*3d00*/  SHF.R.U32.HI R8, RZ, 0x8, R6 ;  /* 0x00000008ff087819 */ /* 0x000fe20000011606 */
[----:B------:R-:W-:Y:S01]  /*3d10*/  VIADD R29, R29, 0x9b05688c ;  /* 0x9b05688c1d1d7836 */ /* 0x000fe20000000000 */
[--C-:B------:R-:W-:Y:S01]  /*3d20*/  SHF.R.U32.HI R23, RZ, 0x18, R15.reuse ;  /* 0x00000018ff177819 */ /* 0x100fe2000001160f */
[----:B------:R-:W-:Y:S01]  /*3d30*/  VIADD R27, R27, 0x1f83d9ab ;  /* 0x1f83d9ab1b1b7836 */ /* 0x000fe20000000000 */
[--C-:B------:R-:W-:Y:S01]  /*3d40*/  SHF.R.U32.HI R38, RZ, 0x10, R15.reuse ;  /* 0x00000010ff267819 */ /* 0x100fe2000001160f */
[----:B------:R-:W-:Y:S01]  /*3d50*/  VIADD R28, R28, 0x5be0cd19 ;  /* 0x5be0cd191c1c7836 */ /* 0x000fe20000000000 */
[----:B------:R-:W-:Y:S01]  /*3d60*/  SHF.R.U32.HI R14, RZ, 0x8, R15 ;  /* 0x00000008ff0e7819 */ /* 0x000fe2000001160f */
[----:B0-----:R-:W-:Y:S01]  /*3d70*/  UISETP.GE.AND UP0, UPT, UR4, 0x1, UPT ;  /* 0x000000010400788c */ /* 0x001fe2000bf06270 */
[----:B------:R-:W-:-:S02]  /*3d80*/  SHF.R.U32.HI R25, RZ, 0x18, R0 ;  /* 0x00000018ff197819 */ /* 0x000fc40000011600 */
[--C-:B------:R-:W-:Y:S02]  /*3d90*/  SHF.R.U32.HI R20, RZ, 0x10, R0.reuse ;  /* 0x00000010ff147819 */ /* 0x100fe40000011600 */
[----:B------:R-:W-:Y:S02]  /*3da0*/  SHF.R.U32.HI R18, RZ, 0x8, R0 ;  /* 0x00000008ff127819 */ /* 0x000fe40000011600 */
[--C-:B------:R-:W-:Y:S02]  /*3db0*/  SHF.R.U32.HI R7, RZ, 0x18, R21.reuse ;  /* 0x00000018ff077819 */ /* 0x100fe40000011615 */
[--C-:B------:R-:W-:Y:S02]  /*3dc0*/  SHF.R.U32.HI R31, RZ, 0x10, R21.reuse ;  /* 0x00000010ff1f7819 */ /* 0x100fe40000011615 */
[----:B------:R-:W-:Y:S02]  /*3dd0*/  SHF.R.U32.HI R19, RZ, 0x8, R21 ;  /* 0x00000008ff137819 */ /* 0x000fe40000011615 */
        /* <DEDUP_REMOVED lines=11> */
[----:B------:R-:W-:Y:S01]  /*3e90*/  SHF.R.U32.HI R36, RZ, 0x8, R28 ;  /* 0x00000008ff247819 */ /* 0x000fe2000001161c */
[----:B------:R-:W-:Y:S06]  /*3ea0*/  BRA.U !UP0, `(.L_x_27) ;  /* 0x0000002508147547 */ /* 0x000fec000b800000 */
[----:B------:R-:W-:-:S05]  /*3eb0*/  UMOV UR4, URZ ;  /* 0x000000ff00047c82 */ /* 0x000fca0008000000 */
.L_x_34:
[----:B------:R-:W0:Y:S01]  /*3ec0*/  LDCU.64 UR6, c[0x0][0x390] ;  /* 0x00007200ff0677ac */ /* 0x000e220008000a00 */
[----:B------:R-:W-:Y:S01]  /*3ed0*/  IMAD.U32 R24, R24, 0x10000, RZ ;  /* 0x0001000018187824 */ /* 0x000fe200078e00ff */
[----:B------:R-:W-:Y:S01]  /*3ee0*/  LOP3.LUT R6, R6, 0xff, RZ, 0xc0, !PT ;  /* 0x000000ff06067812 */ /* 0x000fe200078ec0ff */
[----:B------:R-:W-:Y:S02]  /*3ef0*/  IMAD.SHL.U32 R8, R8, 0x100, RZ ;  /* 0x0000010008087824 */ /* 0x000fe400078e00ff */
[----:B------:R-:W-:Y:S01]  /*3f00*/  IMAD.U32 R38, R38, 0x10000, RZ ;  /* 0x0001000026267824 */ /* 0x000fe200078e00ff */
[----:B------:R-:W-:Y:S02]  /*3f10*/  LOP3.LUT R24, R24, 0xff0000, RZ, 0xc0, !PT ;  /* 0x00ff000018187812 */ /* 0x000fe400078ec0ff */
[----:B------:R-:W-:Y:S02]  /*3f20*/  LOP3.LUT R41, R8, 0xff00, RZ, 0xc0, !PT ;  /* 0x0000ff0008297812 */ /* 0x000fe400078ec0ff */
[----:B------:R-:W-:Y:S01]  /*3f30*/  LOP3.LUT R38, R38, 0xff0000, RZ, 0xc0, !PT ;  /* 0x00ff000026267812 */ /* 0x000fe200078ec0ff */
[----:B------:R-:W-:-:S02]  /*3f40*/  IMAD R4, R9, 0x1000000, R24 ;  /* 0x0100000009047824 */ /* 0x000fc400078e0218 */
[----:B------:R-:W-:Y:S02]  /*3f50*/  IMAD.U32 R31, R31, 0x10000, RZ ;  /* 0x000100001f1f7824 */ /* 0x000fe400078e00ff */
[----:B------:R-:W-:Y:S01]  /*3f60*/  IMAD R5, R23, 0x1000000, R38 ;  /* 0x0100000017057824 */ /* 0x000fe200078e0226 */
[----:B------:R-:W-:Y:S01]  /*3f70*/  IADD3 R4, PT, PT, R6, R4, R41 ;  /* 0x0000000406047210 */ /* 0x000fe20007ffe029 */
[----:B------:R-:W-:Y:S01]  /*3f80*/  IMAD.U32 R6, R20, 0x10000, RZ ;  /* 0x0001000014067824 */ /* 0x000fe200078e00ff */
[----:B0-----:R-:W-:-:S04]  /*3f90*/  UIADD3 UR5, UP0, UPT, UR4, UR6, URZ ;  /* 0x0000000604057290 */ /* 0x001fc8000ff1e0ff */
[----:B------:R-:W-:Y:S02]  /*3fa0*/  UIADD3.X UR6, UPT, UPT, URZ, UR7, URZ, UP0, !UPT ;  /* 0x00000007ff067290 */ /* 0x000fe400087fe4ff */
[----:B------:R-:W-:-:S04]  /*3fb0*/  IMAD.U32 R8, RZ, RZ, UR5 ;  /* 0x00000005ff087e24 */ /* 0x000fc8000f8e00ff */
[----:B------:R-:W-:Y:S01]  /*3fc0*/  IMAD.U32 R9, RZ, RZ, UR6 ;  /* 0x00000006ff097e24 */ /* 0x000fe2000f8e00ff */
[----:B------:R-:W-:-:S04]  /*3fd0*/  LOP3.LUT R6, R6, 0xff0000, RZ, 0xc0, !PT ;  /* 0x00ff000006067812 */ /* 0x000fc800078ec0ff */
[----:B------:R-:W2:Y:S04]  /*3fe0*/  LDG.E.U8 R24, desc[UR12][R8.64+0x5] ;  /* 0x0000050c08187981 */ /* 0x000ea8000c1e1100 */
[----:B------:R-:W2:Y:S01]  /*3ff0*/  LDG.E.U8 R41, desc[UR12][R8.64+0x4] ;  /* 0x0000040c08297981 */ /* 0x000ea2000c1e1100 */
[----:B------:R-:W-:-:S03]  /*4000*/  IMAD.U32 R13, R13, 0x10000, RZ ;  /* 0x000100000d0d7824 */ /* 0x000fc600078e00ff */
[----:B------:R-:W3:Y:S04]  /*4010*/  LDG.E.U8 R20, desc[UR12][R8.64+0x1] ;  /* 0x0000010c08147981 */ /* 0x000ee8000c1e1100 */
[----:B------:R-:W3:Y:S01]  /*4020*/  LDG.E.U8 R23, desc[UR12][R8.64] ;  /* 0x0000000c08177981 */ /* 0x000ee2000c1e1100 */
[----:B------:R-:W-:Y:S01]  /*4030*/  IMAD R6, R25, 0x1000000, R6 ;  /* 0x0100000019067824 */ /* 0x000fe200078e0206 */
[----:B------:R-:W-:Y:S01]  /*4040*/  LOP3.LUT R38, R31, 0xff0000, RZ, 0xc0, !PT ;  /* 0x00ff00001f267812 */ /* 0x000fe200078ec0ff */
[----:B------:R-:W-:Y:S01]  /*4050*/  IMAD.U32 R25, R22, 0x10000, RZ ;  /* 0x0001000016197824 */ /* 0x000fe200078e00ff */
[----:B------:R-:W-:Y:S01]  /*4060*/  LOP3.LUT R22, R13, 0xff0000, RZ, 0xc0, !PT ;  /* 0x00ff00000d167812 */ /* 0x000fe200078ec0ff */
[----:B------:R-:W-:Y:S01]  /*4070*/  IMAD.U32 R40, R17, 0x10000, RZ ;  /* 0x0001000011287824 */ /* 0x000fe200078e00ff */
[----:B------:R-:W4:Y:S01]  /*4080*/  LDG.E.U8 R31, desc[UR12][R8.64+0x2] ;  /* 0x0000020c081f7981 */ /* 0x000f22000c1e1100 */
[----:B------:R-:W-:Y:S01]  /*4090*/  IMAD R7, R7, 0x1000000, R38 ;  /* 0x0100000007077824 */ /* 0x000fe200078e0226 */
[----:B------:R-:W-:Y:S01]  /*40a0*/  LOP3.LUT R38, R25, 0xff0000, RZ, 0xc0, !PT ;  /* 0x00ff000019267812 */ /* 0x000fe200078ec0ff */
[----:B------:R-:W-:Y:S01]  /*40b0*/  IMAD R39, R39, 0x1000000, R22 ;  /* 0x0100000027277824 */ /* 0x000fe200078e0216 */
[----:B------:R-:W5:Y:S04]  /*40c0*/  LDG.E.U8 R25, desc[UR12][R8.64+0x8] ;  /* 0x0000080c08197981 */ /* 0x000f68000c1e1100 */
[----:B------:R-:W5:Y:S01]  /*40d0*/  LDG.E.U8 R22, desc[UR12][R8.64+0x9] ;  /* 0x0000090c08167981 */ /* 0x000f62000c1e1100 */
[----:B------:R-:W-:Y:S01]  /*40e0*/  IMAD.U32 R16, R16, 0x10000, RZ ;  /* 0x0001000010107824 */ /* 0x000fe200078e00ff */
[----:B------:R-:W-:Y:S01]  /*40f0*/  LOP3.LUT R40, R40, 0xff0000, RZ, 0xc0, !PT ;  /* 0x00ff000028287812 */ /* 0x000fe200078ec0ff */
[----:B------:R-:W-:Y:S01]  /*4100*/  IMAD R37, R37, 0x1000000, R38 ;  /* 0x0100000025257824 */ /* 0x000fe200078e0226 */
[----:B------:R-:W4:Y:S02]  /*4110*/  LDG.E.U8 R43, desc[UR12][R8.64+0xc] ;  /* 0x00000c0c082b7981 */ /* 0x000f24000c1e1100 */
[----:B------:R-:W-:Y:S01]  /*4120*/  LOP3.LUT R17, R16, 0xff0000, RZ, 0xc0, !PT ;  /* 0x00ff000010117812 */ /* 0x000fe200078ec0ff */
[----:B------:R-:W-:Y:S01]  /*4130*/  IMAD R11, R11, 0x1000000, R40 ;  /* 0x010000000b0b7824 */ /* 0x000fe200078e0228 */
[----:B------:R-:W4:Y:S01]  /*4140*/  LDG.E.U8 R38, desc[UR12][R8.64+0xd] ;  /* 0x00000d0c08267981 */ /* 0x000f22000c1e1100 */
[----:B------:R-:W-:-:S02]  /*4150*/  IMAD.SHL.U32 R14, R14, 0x100, RZ ;  /* 0x000001000e0e7824 */ /* 0x000fc400078e00ff */
[----:B------:R-:W-:Y:S01]  /*4160*/  IMAD R10, R10, 0x1000000, R17 ;  /* 0x010000000a0a7824 */ /* 0x000fe200078e0211 */
[----:B------:R-:W4:Y:S04]  /*4170*/  LDG.E.U8 R13, desc[UR12][R8.64+0x6] ;  /* 0x0000060c080d7981 */ /* 0x000f28000c1e1100 */
[----:B------:R-:W4:Y:S01]  /*4180*/  LDG.E.U8 R17, desc[UR12][R8.64+0x16] ;  /* 0x0000160c08117981 */ /* 0x000f22000c1e1100 */
[----:B------:R-:W-:Y:S02]  /*4190*/  LOP3.LUT R15, R15, 0xff, RZ, 0xc0, !PT ;  /* 0x000000ff0f0f7812 */ /* 0x000fe400078ec0ff */
[----:B------:R-:W-:-:S04]  /*41a0*/  LOP3.LUT R14, R14, 0xff00, RZ, 0xc0, !PT ;  /* 0x0000ff000e0e7812 */ /* 0x000fc800078ec0ff */
[----:B------:R-:W-:Y:S02]  /*41b0*/  IADD3 R5, PT, PT, R15, R5, R14 ;  /* 0x000000050f057210 */ /* 0x000fe40007ffe00e */
[----:B------:R-:W4:Y:S01]  /*41c0*/  LDG.E.U8 R15, desc[UR12][R8.64+0xe] ;  /* 0x00000e0c080f7981 */ /* 0x000f22000c1e1100 */
[----:B------:R-:W-:Y:S01]  /*41d0*/  IMAD.SHL.U32 R18, R18, 0x100, RZ ;  /* 0x0000010012127824 */ /* 0x000fe200078e00ff */
[----:B------:R-:W-:Y:S02]  /*41e0*/  LOP3.LUT R0, R0, 0xff, RZ, 0xc0, !PT ;  /* 0x000000ff00007812 */ /* 0x000fe400078ec0ff */
[----:B------:R-:W-:Y:S01]  /*41f0*/  LOP3.LUT R21, R21, 0xff, RZ, 0xc0, !PT ;  /* 0x000000ff15157812 */ /* 0x000fe200078ec0ff */
[----:B------:R-:W4:Y:S01]  /*4200*/  LDG.E.U8 R14, desc[UR12][R8.64+0xa] ;  /* 0x00000a0c080e7981 */ /* 0x000f22000c1e1100 */
[----:B--2---:R-:W-:-:S03]  /*4210*/  IMAD R40, R41, 0x100, R24 ;  /* 0x0000010029287824 */ /* 0x004fc600078e0218 */
[----:B------:R-:W2:Y:S04]  /*4220*/  LDG.E.U8 R24, desc[UR12][R8.64+0x15] ;  /* 0x0000150c08187981 */ /* 0x000ea8000c1e1100 */
[----:B------:R-:W2:Y:S01]  /*4230*/  LDG.E.U8 R41, desc[UR12][R8.64+0x14] ;  /* 0x0000140c08297981 */ /* 0x000ea2000c1e1100 */
[----:B---3--:R-:W-:-:S03]  /*4240*/  IMAD R16, R23, 0x100, R20 ;  /* 0x0000010017107824 */ /* 0x008fc600078e0214 */
[----:B------:R-:W3:Y:S04]  /*4250*/  LDG.E.U8 R20, desc[UR12][R8.64+0x11] ;  /* 0x0000110c08147981 */ /* 0x000ee8000c1e1100 */
[----:B------:R-:W3:Y:S01]  /*4260*/  LDG.E.U8 R23, desc[UR12][R8.64+0x10] ;  /* 0x0000100c08177981 */ /* 0x000ee2000c1e1100 */
[----:B-----5:R-:W-:-:S03]  /*4270*/  IMAD R45, R25, 0x100, R22 ;  /* 0x00000100192d7824 */ /* 0x020fc600078e0216 */
[----:B------:R-:W5:Y:S04]  /*4280*/  LDG.E.U8 R22, desc[UR12][R8.64+0x19] ;  /* 0x0000190c08167981 */ /* 0x000f68000c1e1100 */
[----:B------:R-:W5:Y:S01]  /*4290*/  LDG.E.U8 R25, desc[UR12][R8.64+0x18] ;  /* 0x0000180c08197981 */ /* 0x000f62000c1e1100 */
[----:B----4-:R-:W-:Y:S02]  /*42a0*/  IMAD R31, R16, 0x100, R31 ;  /* 0x00000100101f7824 */ /* 0x010fe400078e021f */
[----:B------:R-:W-:Y:S01]  /*42b0*/  IMAD R38, R43, 0x100, R38 ;  /* 0x000001002b267824 */ /* 0x000fe200078e0226 */
[----:B------:R-:W4:Y:S01]  /*42c0*/  LDG.E.U8 R16, desc[UR12][R8.64+0x12] ;  /* 0x0000120c08107981 */ /* 0x000f22000c1e1100 */
[----:B------:R-:W-:-:S03]  /*42d0*/  IMAD R13, R40, 0x100, R13 ;  /* 0x00000100280d7824 */ /* 0x000fc600078e020d */
[----:B------:R-:W4:Y:S01]  /*42e0*/  LDG.E.U8 R40, desc[UR12][R8.64+0x1c] ;  /* 0x00001c0c08287981 */ /* 0x000f22000c1e1100 */
[----:B------:R-:W-:-:S03]  /*42f0*/  IMAD R15, R38, 0x100, R15 ;  /* 0x00000100260f7824 */ /* 0x000fc600078e020f */
[----:B------:R-:W4:Y:S01]  /*4300*/  LDG.E.U8 R38, desc[UR12][R8.64+0x3] ;  /* 0x0000030c08267981 */ /* 0x000f22000c1e1100 */
[----:B--2---:R-:W-:-:S03]  /*4310*/  IMAD R24, R41, 0x100, R24 ;  /* 0x0000010029187824 */ /* 0x004fc600078e0218 */
[----:B------:R-:W2:Y:S01]  /*4320*/  LDG.E.U8 R41, desc[UR12][R8.64+0x1a] ;  /* 0x00001a0c08297981 */ /* 0x000ea2000c1e1100 */
[----:B------:R-:W-:Y:S02]  /*4330*/  IMAD R17, R24, 0x100, R17 ;  /* 0x0000010018117824 */ /* 0x000fe400078e0211 */
[----:B------:R-:W-:Y:S02]  /*4340*/  IMAD.SHL.U32 R24, R19, 0x100, RZ ;  /* 0x0000010013187824 */ /* 0x000fe400078e00ff */
[----:B---3--:R-:W-:Y:S02]  /*4350*/  IMAD R43, R23, 0x100, R20 ;  /* 0x00000100172b7824 */ /* 0x008fe400078e0214 */
[----:B------:R-:W3:Y:S01]  /*4360*/  LDG.E.U8 R23, desc[UR12][R8.64+0x1d] ;  /* 0x00001d0c08177981 */ /* 0x000ee2000c1e1100 */
[----:B------:R-:W-:Y:S02]  /*4370*/  LOP3.LUT R19, R18, 0xff00, RZ, 0xc0, !PT ;  /* 0x0000ff0012137812 */ /* 0x000fe400078ec0ff */
[----:B------:R-:W-:Y:S01]  /*4380*/  LOP3.LUT R24, R24, 0xff00, RZ, 0xc0, !PT ;  /* 0x0000ff0018187812 */ /* 0x000fe200078ec0ff */
[----:B------:R-:W2:Y:S01]  /*4390*/  LDG.E.U8 R20, desc[UR12][R8.64+0x1e] ;  /* 0x00001e0c08147981 */ /* 0x000ea2000c1e1100 */
[----:B------:R-:W-:-:S02]  /*43a0*/  IADD3 R6, PT, PT, R0, R6, R19 ;  /* 0x0000000600067210 */ /* 0x000fc40007ffe013 */
[----:B------:R-:W-:Y:S01]  /*43b0*/  IADD3 R7, PT, PT, R21, R7, R24 ;  /* 0x0000000715077210 */ /* 0x000fe20007ffe018 */
[----:B------:R-:W2:Y:S01]  /*43c0*/  LDG.E.U8 R0, desc[UR12][R8.64+0x17] ;  /* 0x0000170c08007981 */ /* 0x000ea2000c1e1100 */
[----:B-----5:R-:W-:-:S03]  /*43d0*/  IMAD R42, R25, 0x100, R22 ;  /* 0x00000100192a7824 */ /* 0x020fc600078e0216 */
[----:B------:R-:W5:Y:S04]  /*43e0*/  LDG.E.U8 R24, desc[UR12][R8.64+0x7] ;  /* 0x0000070c08187981 */ /* 0x000f68000c1e1100 */
[----:B------:R-:W5:Y:S04]  /*43f0*/  LDG.E.U8 R25, desc[UR12][R8.64+0xb] ;  /* 0x00000b0c08197981 */ /* 0x000f68000c1e1100 */
[----:B------:R-:W5:Y:S04]  /*4400*/  LDG.E.U8 R22, desc[UR12][R8.64+0xf] ;  /* 0x00000f0c08167981 */ /* 0x000f68000c1e1100 */
[----:B------:R-:W5:Y:S04]  /*4410*/  LDG.E.U8 R21, desc[UR12][R8.64+0x13] ;  /* 0x0000130c08157981 */ /* 0x000f68000c1e1100 */
[----:B------:R-:W5:Y:S04]  /*4420*/  LDG.E.U8 R18, desc[UR12][R8.64+0x1b] ;  /* 0x00001b0c08127981 */ /* 0x000f68000c1e1100 */
[----:B------:R0:W5:Y:S01]  /*4430*/  LDG.E.U8 R19, desc[UR12][R8.64+0x1f] ;  /* 0x00001f0c08137981 */ /* 0x000162000c1e1100 */
[----:B----4-:R-:W-:-:S02]  /*4440*/  IMAD R16, R43, 0x100, R16 ;  /* 0x000001002b107824 */ /* 0x010fc400078e0210 */
[----:B------:R-:W-:Y:S02]  /*4450*/  IMAD.SHL.U32 R12, R12, 0x100, RZ ;  /* 0x000001000c0c7824 */ /* 0x000fe400078e00ff */
[----:B------:R-:W-:Y:S01]  /*4460*/  IMAD.SHL.U32 R36, R36, 0x100, RZ ;  /* 0x0000010024247824 */ /* 0x000fe200078e00ff */
[----:B------:R-:W-:Y:S01]  /*4470*/  LOP3.LUT R27, R27, 0xff, RZ, 0xc0, !PT ;  /* 0x000000ff1b1b7812 */ /* 0x000fe200078ec0ff */
[----:B------:R-:W-:Y:S01]  /*4480*/  IMAD R14, R45, 0x100, R14 ;  /* 0x000001002d0e7824 */ /* 0x000fe200078e020e */
[----:B------:R-:W-:Y:S02]  /*4490*/  LOP3.LUT R12, R12, 0xff00, RZ, 0xc0, !PT ;  /* 0x0000ff000c0c7812 */ /* 0x000fe400078ec0ff */
[----:B------:R-:W-:Y:S02]  /*44a0*/  LOP3.LUT R28, R28, 0xff, RZ, 0xc0, !PT ;  /* 0x000000ff1c1c7812 */ /* 0x000fe400078ec0ff */
[----:B------:R-:W-:Y:S02]  /*44b0*/  LOP3.LUT R36, R36, 0xff00, RZ, 0xc0, !PT ;  /* 0x0000ff0024247812 */ /* 0x000fe400078ec0ff */
[----:B------:R-:W-:Y:S01]  /*44c0*/  IADD3 R10, PT, PT, R27, R10, R12 ;  /* 0x0000000a1b0a7210 */ /* 0x000fe20007ffe00c */
[----:B------:R-:W-:Y:S01]  /*44d0*/  IMAD.U32 R12, R31, 0x100, R38 ;  /* 0x000001001f0c7824 */ /* 0x000fe200078e0026 */
[----:B------:R-:W-:Y:S01]  /*44e0*/  IADD3 R11, PT, PT, R28, R11, R36 ;  /* 0x0000000b1c0b7210 */ /* 0x000fe20007ffe024 */
[----:B------:R1:W-:Y:S01]  /*44f0*/  STL.128 [R1+0x100], R4 ;  /* 0x0001000401007387 */ /* 0x0003e20000100c00 */
[----:B---3--:R-:W-:-:S02]  /*4500*/  IMAD R43, R40, 0x100, R23 ;  /* 0x00000100282b7824 */ /* 0x008fc400078e0217 */
[----:B------:R-:W-:Y:S01]  /*4510*/  IMAD.SHL.U32 R40, R30, 0x100, RZ ;  /* 0x000001001e287824 */ /* 0x000fe200078e00ff */
[----:B------:R-:W-:Y:S01]  /*4520*/  LOP3.LUT R30, R35, 0xff, RZ, 0xc0, !PT ;  /* 0x000000ff231e7812 */ /* 0x000fe200078ec0ff */
[----:B------:R-:W-:Y:S01]  /*4530*/  IMAD.SHL.U32 R35, R26, 0x100, RZ ;  /* 0x000001001a237824 */ /* 0x000fe200078e00ff */
[----:B------:R-:W-:Y:S01]  /*4540*/  LOP3.LUT R26, R29, 0xff, RZ, 0xc0, !PT ;  /* 0x000000ff1d1a7812 */ /* 0x000fe200078ec0ff */
[----:B--2---:R-:W-:Y:S01]  /*4550*/  IMAD R23, R42, 0x100, R41 ;  /* 0x000001002a177824 */ /* 0x004fe200078e0229 */
[----:B0-----:R-:W-:Y:S01]  /*4560*/  LOP3.LUT R8, R40, 0xff00, RZ, 0xc0, !PT ;  /* 0x0000ff0028087812 */ /* 0x001fe200078ec0ff */
[----:B------:R-:W-:Y:S01]  /*4570*/  IMAD R20, R43, 0x100, R20 ;  /* 0x000001002b147824 */ /* 0x000fe200078e0214 */
[----:B------:R-:W-:Y:S01]  /*4580*/  LOP3.LUT R9, R35, 0xff00, RZ, 0xc0, !PT ;  /* 0x0000ff0023097812 */ /* 0x000fe200078ec0ff */
[----:B------:R-:W-:Y:S01]  /*4590*/  IMAD.U32 R17, R17, 0x100, R0 ;  /* 0x0000010011117824 */ /* 0x000fe200078e0000 */
[----:B------:R-:W-:Y:S02]  /*45a0*/  IADD3 R8, PT, PT, R30, R39, R8 ;  /* 0x000000271e087210 */ /* 0x000fe40007ffe008 */
[----:B------:R-:W-:Y:S01]  /*45b0*/  IADD3 R9, PT, PT, R26, R37, R9 ;  /* 0x000000251a097210 */ /* 0x000fe20007ffe009 */
[----:B-----5:R-:W-:-:S02]  /*45c0*/  IMAD.U32 R13, R13, 0x100, R24 ;  /* 0x000001000d0d7824 */ /* 0x020fc400078e0018 */
[----:B------:R-:W-:Y:S02]  /*45d0*/  IMAD.U32 R14, R14, 0x100, R25 ;  /* 0x000001000e0e7824 */ /* 0x000fe400078e0019 */
[----:B------:R-:W-:Y:S02]  /*45e0*/  IMAD.U32 R15, R15, 0x100, R22 ;  /* 0x000001000f0f7824 */ /* 0x000fe400078e0016 */
[----:B------:R-:W-:Y:S02]  /*45f0*/  IMAD.U32 R16, R16, 0x100, R21 ;  /* 0x0000010010107824 */ /* 0x000fe400078e0015 */
[----:B------:R-:W-:Y:S02]  /*4600*/  IMAD.U32 R18, R23, 0x100, R18 ;  /* 0x0000010017127824 */ /* 0x000fe400078e0012 */
[----:B------:R-:W-:Y:S01]  /*4610*/  IMAD.U32 R19, R20, 0x100, R19 ;  /* 0x0000010014137824 */ /* 0x000fe200078e0013 */
[----:B------:R1:W-:Y:S04]  /*4620*/  STL.128 [R1+0x110], R8 ;  /* 0x0001100801007387 */ /* 0x0003e80000100c00 */
[----:B------:R1:W-:Y:S04]  /*4630*/  STL.128 [R1+0x120], R12 ;  /* 0x0001200c01007387 */ /* 0x0003e80000100c00 */
[----:B------:R1:W-:Y:S01]  /*4640*/  STL.128 [R1+0x130], R16 ;  /* 0x0001301001007387 */ /* 0x0003e20000100c00 */
[----:B------:R-:W-:-:S07]  /*4650*/  IMAD.MOV.U32 R0, RZ, RZ, 0x10 ;  /* 0x00000010ff007424 */ /* 0x000fce00078e00ff */
.L_x_28:
        /* <DEDUP_REMOVED lines=56> */
[----:B0-----:R-:W-:Y:S02]  /*49e0*/  IMAD.MOV.U32 R13, RZ, RZ, -0x64fa9774 ;  /* 0x9b05688cff0d7424 */ /* 0x001fe400078e00ff */
[----:B------:R-:W-:Y:S02]  /*49f0*/  IMAD.MOV.U32 R14, RZ, RZ, 0x510e527f ;  /* 0x510e527fff0e7424 */ /* 0x000fe400078e00ff */
[----:B------:R-:W-:Y:S02]  /*4a00*/  IMAD.MOV.U32 R15, RZ, RZ, -0x5ab00ac6 ;  /* 0xa54ff53aff0f7424 */ /* 0x000fe400078e00ff */
[----:B------:R-:W-:-:S02]  /*4a10*/  IMAD.MOV.U32 R16, RZ, RZ, 0x3c6ef372 ;  /* 0x3c6ef372ff107424 */ /* 0x000fc400078e00ff */
[----:B------:R-:W-:Y:S02]  /*4a20*/  IMAD.MOV.U32 R17, RZ, RZ, -0x4498517b ;  /* 0xbb67ae85ff117424 */ /* 0x000fe400078e00ff */
[----:B------:R-:W-:Y:S02]  /*4a30*/  IMAD.MOV.U32 R18, RZ, RZ, 0x6a09e667 ;  /* 0x6a09e667ff127424 */ /* 0x000fe400078e00ff */
[----:B------:R-:W-:-:S07]  /*4a40*/  IMAD.MOV.U32 R12, RZ, RZ, RZ ;  /* 0x000000ffff0c7224 */ /* 0x000fce00078e00ff */
.L_x_29:
        /* <DEDUP_REMOVED lines=10> */
[----:B------:R-:W-:Y:S02]  /*4af0*/  LOP3.LUT R8, R19, R14, R13, 0xb8, !PT ;  /* 0x0000000e13087212 */ /* 0x000fe400078eb80d */
[----:B------:R-:W-:Y:S02]  /*4b00*/  SHF.L.W.U32.HI R11, R18, 0x1e, R18 ;  /* 0x0000001e120b7819 */ /* 0x000fe40000010e12 */
[----:B------:R-:W-:-:S04]  /*4b10*/  IADD3 R8, PT, PT, R9, R8, R0 ;  /* 0x0000000809087210 */ /* 0x000fc80007ffe000 */
[----:B--2---:R-:W-:Y:S02]  /*4b20*/  IADD3 R4, PT, PT, R4, R8, R21 ;  /* 0x0000000804047210 */ /* 0x004fe40007ffe015 */
[----:B------:R0:W1:Y:S03]  /*4b30*/  LDC.64 R8, c[0x3][R10+0x60] ;  /* 0x00c018000a087b82 */ /* 0x0000660000000a00 */
[----:B------:R-:W-:-:S05]  /*4b40*/  IMAD.IADD R0, R4, 0x1, R15 ;  /* 0x0000000104007824 */ /* 0x000fca00078e020f */
[C-C-:B------:R-:W-:Y:S01]  /*4b50*/  SHF.L.W.U32.HI R15, R0.reuse, 0x1a, R0.reuse ;  /* 0x0000001a000f7819 */ /* 0x140fe20000010e00 */
[----:B0-----:R-:W0:Y:S01]  /*4b60*/  LDC R10, c[0x3][R10+0x68] ;  /* 0x00c01a000a0a7b82 */ /* 0x001e220000000800 */
[C-C-:B------:R-:W-:Y:S02]  /*4b70*/  SHF.L.W.U32.HI R20, R0.reuse, 0x15, R0.reuse ;  /* 0x0000001500147819 */ /* 0x140fe40000010e00 */
[----:B------:R-:W-:-:S04]  /*4b80*/  SHF.L.W.U32.HI R21, R0, 0x7, R0 ;  /* 0x0000000700157819 */ /* 0x000fc80000010e00 */
[----:B------:R-:W-:Y:S02]  /*4b90*/  LOP3.LUT R22, R21, R15, R20, 0x96, !PT ;  /* 0x0000000f15167212 */ /* 0x000fe400078e9614 */
[----:B------:R-:W-:Y:S02]  /*4ba0*/  LOP3.LUT R21, R13, R0, R14, 0xb8, !PT ;  /* 0x000000000d157212 */ /* 0x000fe400078eb80e */
[C-C-:B------:R-:W-:Y:S02]  /*4bb0*/  SHF.L.W.U32.HI R20, R18.reuse, 0x13, R18.reuse ;  /* 0x0000001312147819 */ /* 0x140fe40000010e12 */
[----:B------:R-:W-:Y:S02]  /*4bc0*/  SHF.L.W.U32.HI R15, R18, 0xa, R18 ;  /* 0x0000000a120f7819 */ /* 0x000fe40000010e12 */
[----:B------:R-:W-:Y:S02]  /*4bd0*/  IADD3 R21, PT, PT, R22, R21, R19 ;  /* 0x0000001516157210 */ /* 0x000fe40007ffe013 */
[----:B------:R-:W-:-:S02]  /*4be0*/  LOP3.LUT R15, R15, R11, R20, 0x96, !PT ;  /* 0x0000000b0f0f7212 */ /* 0x000fc400078e9614 */
        /* <DEDUP_REMOVED lines=39> */
[----:B------:R-:W-:Y:S01]  /*4e60*/  IMAD.MOV.U32 R4, RZ, RZ, -0x80000000 ;  /* 0x80000000ff047424 */ /* 0x000fe200078e00ff */
[----:B------:R-:W-:Y:S01]  /*4e70*/  CS2R R6, SRZ ;  /* 0x0000000000067805 */ /* 0x000fe2000001ff00 */
[----:B------:R-:W-:Y:S01]  /*4e80*/  IMAD.MOV.U32 R5, RZ, RZ, RZ ;  /* 0x000000ffff057224 */ /* 0x000fe200078e00ff */
[----:B------:R-:W-:Y:S01]  /*4e90*/  CS2R R8, SRZ ;  /* 0x0000000000087805 */ /* 0x000fe2000001ff00 */
[----:B------:R-:W-:Y:S01]  /*4ea0*/  IMAD.MOV.U32 R11, RZ, RZ, 0x200 ;  /* 0x00000200ff0b7424 */ /* 0x000fe200078e00ff */
[----:B------:R0:W-:Y:S01]  /*4eb0*/  STL.128 [R1+0x110], RZ ;  /* 0x000110ff01007387 */ /* 0x0001e20000100c00 */
[----:B------:R-:W-:Y:S02]  /*4ec0*/  IMAD.MOV.U32 R10, RZ, RZ, RZ ;  /* 0x000000ffff0a7224 */ /* 0x000fe400078e00ff */
[----:B------:R-:W-:Y:S01]  /*4ed0*/  VIADD R18, R18, 0x6a09e667 ;  /* 0x6a09e66712127836 */ /* 0x000fe20000000000 */
[----:B------:R0:W-:Y:S01]  /*4ee0*/  STL.128 [R1+0x100], R4 ;  /* 0x0001000401007387 */ /* 0x0001e20000100c00 */
[----:B------:R-:W-:-:S02]  /*4ef0*/  VIADD R17, R17, 0xbb67ae85 ;  /* 0xbb67ae8511117836 */ /* 0x000fc40000000000 */
[----:B------:R-:W-:Y:S01]  /*4f00*/  VIADD R16, R16, 0x3c6ef372 ;  /* 0x3c6ef37210107836 */ /* 0x000fe20000000000 */
[----:B------:R0:W-:Y:S01]  /*4f10*/  STL.128 [R1+0x130], R8 ;  /* 0x0001300801007387 */ /* 0x0001e20000100c00 */
[----:B------:R-:W-:Y:S02]  /*4f20*/  VIADD R15, R15, 0xa54ff53a ;  /* 0xa54ff53a0f0f7836 */ /* 0x000fe40000000000 */
[----:B------:R-:W-:Y:S01]  /*4f30*/  VIADD R14, R14, 0x510e527f ;  /* 0x510e527f0e0e7836 */ /* 0x000fe20000000000 */
[----:B------:R0:W-:Y:S01]  /*4f40*/  STL.128 [R1+0x120], RZ ;  /* 0x000120ff01007387 */ /* 0x0001e20000100c00 */
[----:B------:R-:W-:Y:S02]  /*4f50*/  VIADD R13, R13, 0x9b05688c ;  /* 0x9b05688c0d0d7836 */ /* 0x000fe40000000000 */
[----:B------:R-:W-:Y:S02]  /*4f60*/  VIADD R12, R19, 0x1f83d9ab ;  /* 0x1f83d9ab130c7836 */ /* 0x000fe40000000000 */
[----:B------:R-:W-:-:S02]  /*4f70*/  VIADD R0, R0, 0x5be0cd19 ;  /* 0x5be0cd1900007836 */ /* 0x000fc40000000000 */
[----:B------:R-:W-:-:S07]  /*4f80*/  IMAD.MOV.U32 R20, RZ, RZ, 0x10 ;  /* 0x00000010ff147424 */ /* 0x000fce00078e00ff */
.L_x_30:
        /* <DEDUP_REMOVED lines=56> */
[----:B------:R-:W-:Y:S02]  /*5310*/  IMAD.MOV.U32 R22, RZ, RZ, R17 ;  /* 0x000000ffff167224 */ /* 0x000fe400078e0011 */
[----:B------:R-:W-:Y:S02]  /*5320*/  IMAD.MOV.U32 R21, RZ, RZ, R16 ;  /* 0x000000ffff157224 */ /* 0x000fe400078e0010 */
[----:B------:R-:W-:Y:S02]  /*5330*/  IMAD.MOV.U32 R28, RZ, RZ, R15 ;  /* 0x000000ffff1c7224 */ /* 0x000fe400078e000f */
[----:B------:R-:W-:-:S02]  /*5340*/  IMAD.MOV.U32 R19, RZ, RZ, R14 ;  /* 0x000000ffff137224 */ /* 0x000fc400078e000e */
[----:B------:R-:W-:Y:S02]  /*5350*/  IMAD.MOV.U32 R20, RZ, RZ, R13 ;  /* 0x000000ffff147224 */ /* 0x000fe400078e000d */
[----:B-1----:R-:W-:Y:S02]  /*5360*/  IMAD.MOV.U32 R10, RZ, RZ, R12 ;  /* 0x000000ffff0a7224 */ /* 0x002fe400078e000c */
[----:B------:R-:W-:-:S07]  /*5370*/  IMAD.MOV.U32 R11, RZ, RZ, R0 ;  /* 0x000000ffff0b7224 */ /* 0x000fce00078e0000 */
.L_x_31:
[----:B------:R-:W-:-:S06]  /*5380*/  IMAD R4, R26, 0x4, R1 ;  /* 0x000000041a047824 */ /* 0x000fcc00078e0201 */
[----:B------:R-:W2:Y:S01]  /*5390*/  LDL.128 R4, [R4+0x100] ;  /* 0x0001000004047983 */ /* 0x000ea20000100c00 */
        /* <DEDUP_REMOVED lines=63> */
[----:B------:R-:W-:Y:S02]  /*5790*/  IMAD.IADD R4, R18, 0x1, R23 ;  /* 0x0000000112047824 */ /* 0x000fe400078e0217 */
[----:B------:R-:W-:Y:S02]  /*57a0*/  IMAD.IADD R5, R17, 0x1, R22 ;  /* 0x0000000111057824 */ /* 0x000fe400078e0216 */
[----:B------:R-:W-:Y:S01]  /*57b0*/  IMAD.IADD R6, R16, 0x1, R21 ;  /* 0x0000000110067824 */ /* 0x000fe200078e0215 */
[----:B------:R-:W-:Y:S01]  /*57c0*/  CS2R R16, SRZ ;  /* 0x0000000000107805 */ /* 0x000fe2000001ff00 */
[----:B------:R-:W-:Y:S02]  /*57d0*/  IMAD.IADD R7, R15, 0x1, R28 ;  /* 0x000000010f077824 */ /* 0x000fe400078e021c */
[----:B------:R-:W-:Y:S01]  /*57e0*/  IMAD.IADD R8, R14, 0x1, R19 ;  /* 0x000000010e087824 */ /* 0x000fe200078e0213 */
[----:B------:R-:W-:Y:S01]  /*57f0*/  CS2R R14, SRZ ;  /* 0x00000000000e7805 */ /* 0x000fe2000001ff00 */
[----:B------:R-:W-:Y:S01]  /*5800*/  IMAD.IADD R9, R13, 0x1, R20 ;  /* 0x000000010d097824 */ /* 0x000fe200078e0214 */
[----:B------:R0:W-:Y:S01]  /*5810*/  STL.128 [R1+0x100], R4 ;  /* 0x0001000401007387 */ /* 0x0001e20000100c00 */
[----:B------:R-:W-:-:S02]  /*5820*/  IMAD.IADD R10, R12, 0x1, R10 ;  /* 0x000000010c0a7824 */ /* 0x000fc400078e020a */
[----:B------:R-:W-:Y:S02]  /*5830*/  IMAD.IADD R11, R0, 0x1, R11 ;  /* 0x00000001000b7824 */ /* 0x000fe400078e020b */
[----:B------:R-:W-:Y:S02]  /*5840*/  IMAD.MOV.U32 R12, RZ, RZ, -0x80000000 ;  /* 0x80000000ff0c7424 */ /* 0x000fe400078e00ff */
[----:B------:R-:W-:Y:S01]  /*5850*/  IMAD.MOV.U32 R13, RZ, RZ, RZ ;  /* 0x000000ffff0d7224 */ /* 0x000fe200078e00ff */
[----:B------:R0:W-:Y:S01]  /*5860*/  STL.128 [R1+0x110], R8 ;  /* 0x0001100801007387 */ /* 0x0001e20000100c00 */
[----:B------:R-:W-:Y:S02]  /*5870*/  IMAD.MOV.U32 R19, RZ, RZ, 0x100 ;  /* 0x00000100ff137424 */ /* 0x000fe400078e00ff */
[----:B------:R-:W-:Y:S01]  /*5880*/  IMAD.MOV.U32 R18, RZ, RZ, RZ ;  /* 0x000000ffff127224 */ /* 0x000fe200078e00ff */
[----:B------:R0:W-:Y:S01]  /*5890*/  STL.128 [R1+0x120], R12 ;  /* 0x0001200c01007387 */ /* 0x0001e20000100c00 */
[----:B------:R-:W-:-:S03]  /*58a0*/  IMAD.MOV.U32 R0, RZ, RZ, 0x10 ;  /* 0x00000010ff007424 */ /* 0x000fc600078e00ff */
[----:B------:R0:W-:Y:S04]  /*58b0*/  STL.128 [R1+0x130], R16 ;  /* 0x0001301001007387 */ /* 0x0001e80000100c00 */
.L_x_32:
        /* <DEDUP_REMOVED lines=63> */
.L_x_33:
        /* <DEDUP_REMOVED lines=67> */
[----:B------:R-:W-:Y:S01]  /*60e0*/  VIADD R15, R15, 0xbb67ae85 ;  /* 0xbb67ae850f0f7836 */ /* 0x000fe20000000000 */
[----:B------:R-:W-:Y:S01]  /*60f0*/  UIADD3 UR4, UPT, UPT, UR4, 0x20, URZ ;  /* 0x0000002004047890 */ /* 0x000fe2000fffe0ff */
        /* <DEDUP_REMOVED lines=12> */
[----:B0-----:R-:W-:Y:S01]  /*61c0*/  UISETP.GE.AND UP0, UPT, UR4, UR5, UPT ;  /* 0x000000050400728c */ /* 0x001fe2000bf06270 */
        /* <DEDUP_REMOVED lines=19> */
.L_x_27:
[----:B------:R-:W0:Y:S02]  /*6300*/  LDC.64 R4, c[0x4][RZ] ;  /* 0x01000000ff047b82 */ /* 0x000e240000000a00 */
[----:B0-----:R-:W2:Y:S01]  /*6310*/  LDG.E R4, desc[UR12][R4.64] ;  /* 0x0000000c04047981 */ /* 0x001ea2000c1e1900 */
[----:B------:R-:W-:Y:S02]  /*6320*/  PLOP3.LUT P0, PT, PT, PT, PT, 0x8, 0x80 ;  /* 0x000000000080781c */ /* 0x000fe40003f0e170 */
[----:B--2---:R-:W-:-:S13]  /*6330*/  ISETP.NE.AND P1, PT, R4, -0x1, PT ;  /* 0xffffffff0400780c */ /* 0x004fda0003f25270 */
[----:B------:R-:W-:Y:S05]  /*6340*/  @P1 BRA `(.L_x_35) ;  /* 0x0000002800dc1947 */ /* 0x000fea0003800000 */
[----:B------:R-:W-:Y:S01]  /*6350*/  IMAD.U32 R31, R31, 0x10000, RZ ;  /* 0x000100001f1f7824 */ /* 0x000fe200078e00ff */
[----:B------:R-:W-:Y:S01]  /*6360*/  LOP3.LUT R6, R6, 0xff, RZ, 0xc0, !PT ;  /* 0x000000ff06067812 */ /* 0x000fe200078ec0ff */
        /* <DEDUP_REMOVED lines=14> */
[----:B------:R-:W-:Y:S01]  /*6450*/  IMAD.SHL.U32 R8, R8, 0x100, RZ ;  /* 0x0000010008087824 */ /* 0x000fe200078e00ff */
[----:B------:R-:W-:Y:S01]  /*6460*/  LOP3.LUT R22, R22, 0xff0000, RZ, 0xc0, !PT ;  /* 0x00ff000016167812 */ /* 0x000fe200078ec0ff */
[----:B------:R-:W-:Y:S01]  /*6470*/  IMAD R4, R7, 0x1000000, R4 ;  /* 0x0100000007047824 */ /* 0x000fe200078e0204 */
[----:B------:R-:W-:Y:S01]  /*6480*/  LOP3.LUT R7, R5, 0xff0000, RZ, 0xc0, !PT ;  /* 0x00ff000005077812 */ /* 0x000fe200078ec0ff */
[----:B------:R-:W-:Y:S01]  /*6490*/  IMAD R25, R25, 0x1000000, R20 ;  /* 0x0100000019197824 */ /* 0x000fe200078e0214 */
[----:B------:R-:W-:Y:S01]  /*64a0*/  LOP3.LUT R20, R17, 0xff0000, RZ, 0xc0, !PT ;  /* 0x00ff000011147812 */ /* 0x000fe200078ec0ff */
[----:B------:R-:W-:Y:S01]  /*64b0*/  IMAD R9, R9, 0x1000000, R24 ;  /* 0x0100000009097824 */ /* 0x000fe200078e0218 */
[----:B------:R-:W-:Y:S01]  /*64c0*/  LOP3.LUT R8, R8, 0xff00, RZ, 0xc0, !PT ;  /* 0x0000ff0008087812 */ /* 0x000fe200078ec0ff */
[----:B------:R-:W-:Y:S01]  /*64d0*/  IMAD.SHL.U32 R12, R12, 0x100, RZ ;  /* 0x000001000c0c7824 */ /* 0x000fe200078e00ff */
[----:B------:R-:W-:Y:S01]  /*64e0*/  LOP3.LUT R21, R21, 0xff, RZ, 0xc0, !PT ;  /* 0x000000ff15157812 */ /* 0x000fe200078ec0ff */
[----:B------:R-:W-:Y:S01]  /*64f0*/  IMAD.SHL.U32 R14, R14, 0x100, RZ ;  /* 0x000001000e0e7824 */ /* 0x000fe200078e00ff */
[----:B------:R-:W-:Y:S01]  /*6500*/  IADD3 R9, PT, PT, R6, R9, R8 ;  /* 0x0000000906097210 */ /* 0x000fe20007ffe008 */
[----:B------:R-:W-:Y:S01]  /*6510*/  IMAD.SHL.U32 R18, R18, 0x100, RZ ;  /* 0x0000010012127824 */ /* 0x000fe200078e00ff */
[----:B------:R-:W-:Y:S01]  /*6520*/  LOP3.LUT R12, R12, 0xff00, RZ, 0xc0, !PT ;  /* 0x0000ff000c0c7812 */ /* 0x000fe200078ec0ff */
        /* <DEDUP_REMOVED lines=18> */
[----:B------:R-:W-:Y:S01]  /*6650*/  IMAD.MOV.U32 R0, RZ, RZ, RZ ;  /* 0x000000ffff007224 */ /* 0x000fe200078e00ff */
[----:B------:R-:W-:-:S02]  /*6660*/  LOP3.LUT R36, R36, 0xff00, RZ, 0xc0, !PT ;  /* 0x0000ff0024247812 */ /* 0x000fc400078ec0ff */
[----:B------:R-:W-:Y:S02]  /*6670*/  IADD3 R7, PT, PT, R27, R7, R12 ;  /* 0x000000071b077210 */ /* 0x000fe40007ffe00c */
[----:B------:R-:W-:Y:S02]  /*6680*/  IADD3 R10, PT, PT, R15, R23, R10 ;  /* 0x000000170f0a7210 */ /* 0x000fe40007ffe00a */
[----:B------:R-:W-:Y:S02]  /*6690*/  IADD3 R11, PT, PT, R11, R25, R18 ;  /* 0x000000190b0b7210 */ /* 0x000fe40007ffe012 */
[----:B------:R-:W-:Y:S02]  /*66a0*/  IADD3 R4, PT, PT, R21, R4, R19 ;  /* 0x0000000415047210 */ /* 0x000fe40007ffe013 */
[----:B------:R-:W-:Y:S02]  /*66b0*/  IADD3 R5, PT, PT, R35, R5, R30 ;  /* 0x0000000523057210 */ /* 0x000fe40007ffe01e */
[----:B------:R-:W-:-:S02]  /*66c0*/  IADD3 R6, PT, PT, R29, R37, R6 ;  /* 0x000000251d067210 */ /* 0x000fc40007ffe006 */
[----:B------:R-:W-:-:S07]  /*66d0*/  IADD3 R12, PT, PT, R28, R13, R36 ;  /* 0x0000000d1c0c7210 */ /* 0x000fce0007ffe024 */
.L_x_50:
[----:B------:R-:W0:Y:S01]  /*66e0*/  LDC.U8 R24, c[0x3][0x35] ;  /* 0x00c00d40ff187b82 */ /* 0x000e220000000000 */
[----:B------:R-:W1:Y:S01]  /*66f0*/  LDCU.U8 UR11, c[0x3][0x31] ;  /* 0x00c00620ff0b77ac */ /* 0x000e620008000000 */
[----:B------:R-:W2:Y:S06]  /*6700*/  LDCU.U8 UR5, c[0x3][0x32] ;  /* 0x00c00640ff0577ac */ /* 0x000eac0008000000 */
[----:B------:R-:W0:Y:S01]  /*6710*/  LDC.64 R16, c[0x3][0x30] ;  /* 0x00c00c00ff107b82 */ /* 0x000e220000000a00 */
[----:B------:R-:W3:Y:S01]  /*6720*/  LDCU.U8 UR15, c[0x3][0x41] ;  /* 0x00c00820ff0f77ac */ /* 0x000ee20008000000 */
[----:B------:R-:W4:Y:S06]  /*6730*/  LDCU.U8 UR16, c[0x3][0x49] ;  /* 0x00c00920ff1077ac */ /* 0x000f2c0008000000 */
[----:B-----5:R-:W5:Y:S01]  /*6740*/  LDC.U8 R25, c[0x3][0x39] ;  /* 0x00c00e40ff197b82 */ /* 0x020f620000000000 */
[----:B------:R-:W3:Y:S01]  /*6750*/  LDCU.U8 UR4, c[0x3][0x2e] ;  /* 0x00c005c0ff0477ac */ /* 0x000ee20008000000 */
[----:B------:R-:W4:Y:S06]  /*6760*/  LDCU.U8 UR6, c[0x3][0x36] ;  /* 0x00c006c0ff0677ac */ /* 0x000f2c0008000000 */
[----:B------:R-:W5:Y:S01]  /*6770*/  LDC.64 R18, c[0x3][0x38] ;  /* 0x00c00e00ff127b82 */ /* 0x000f620000000a00 */
[----:B--2---:R-:W-:Y:S01]  /*6780*/  USHF.L.U32 UR5, UR5, 0x8, URZ ;  /* 0x0000000805057899 */ /* 0x004fe200080006ff */
[----:B------:R-:W2:Y:S01]  /*6790*/  LDCU.U8 UR7, c[0x3][0x3a] ;  /* 0x00c00740ff0777ac */ /* 0x000ea20008000000 */
[----:B------:R-:W2:Y:S05]  /*67a0*/  LDCU.U8 UR8, c[0x3][0x3e] ;  /* 0x00c007c0ff0877ac */ /* 0x000eaa0008000000 */
[----:B------:R-:W2:Y:S01]  /*67b0*/  LDC.U8 R8, c[0x3][0x2d] ;  /* 0x00c00b40ff087b82 */ /* 0x000ea20000000000 */
[----:B0-----:R-:W-:Y:S01]  /*67c0*/  IMAD R13, R17, 0x100, R24 ;  /* 0x00000100110d7824 */ /* 0x001fe200078e0218 */
[----:B-1----:R-:W-:Y:S01]  /*67d0*/  LEA R24, R16, UR11, 0x8 ;  /* 0x0000000b10187c11 */ /* 0x002fe2000f8e40ff */
[----:B------:R-:W0:Y:S01]  /*67e0*/  LDCU.U8 UR9, c[0x3][0x42] ;  /* 0x00c00840ff0977ac */ /* 0x000e220008000000 */
[----:B------:R-:W1:Y:S04]  /*67f0*/  LDCU.U8 UR10, c[0x3][0x46] ;  /* 0x00c008c0ff0a77ac */ /* 0x000e680008000000 */
[----:B------:R-:W1:Y:S01]  /*6800*/  LDC.64 R20, c[0x3][0x28] ;  /* 0x00c00a00ff147b82 */ /* 0x000e620000000a00 */
[----:B------:R-:W1:Y:S01]  /*6810*/  LDCU.U8 UR11, c[0x3][0x4a] ;  /* 0x00c00940ff0b77ac */ /* 0x000e620008000000 */
[----:B---3--:R-:W-:-:S06]  /*6820*/  USHF.L.U32 UR4, UR4, 0x8, URZ ;  /* 0x0000000804047899 */ /* 0x008fcc00080006ff */
[----:B------:R-:W3:Y:S01]  /*6830*/  LDC.U8 R26, c[0x3][0x3d] ;  /* 0x00c00f40ff1a7b82 */ /* 0x000ee20000000000 */
[----:B-----5:R-:W-:Y:S01]  /*6840*/  IMAD R29, R18, 0x100, R25 ;  /* 0x00000100121d7824 */ /* 0x020fe200078e0219 */
[----:B----4-:R-:W-:Y:S01]  /*6850*/  USHF.L.U32 UR6, UR6, 0x8, URZ ;  /* 0x0000000806067899 */ /* 0x010fe200080006ff */
[----:B------:R-:W-:Y:S01]  /*6860*/  IMAD.U32 R25, R24, 0x10000, RZ ;  /* 0x0001000018197824 */ /* 0x000fe200078e00ff */
[----:B--2---:R-:W-:Y:S01]  /*6870*/  USHF.L.U32 UR7, UR7, 0x8, URZ ;  /* 0x0000000807077899 */ /* 0x004fe200080006ff */
[----:B------:R-:W-:Y:S01]  /*6880*/  IMAD.U32 R29, R29, 0x10000, RZ ;  /* 0x000100001d1d7824 */ /* 0x000fe200078e00ff */
[----:B------:R-:W-:Y:S02]  /*6890*/  USHF.L.U32 UR8, UR8, 0x8, URZ ;  /* 0x0000000808087899 */ /* 0x000fe400080006ff */
[----:B------:R-:W2:Y:S01]  /*68a0*/  LDC.U8 R22, c[0x3][0x33] ;  /* 0x00c00cc0ff167b82 */ /* 0x000ea20000000000 */
[----:B0-----:R-:W-:Y:S02]  /*68b0*/  USHF.L.U32 UR9, UR9, 0x8, URZ ;  /* 0x0000000809097899 */ /* 0x001fe400080006ff */
[----:B-1----:R-:W-:-:S02]  /*68c0*/  USHF.L.U32 UR10, UR10, 0x8, URZ ;  /* 0x000000080a0a7899 */ /* 0x002fc400080006ff */
[----:B------:R-:W-:-:S03]  /*68d0*/  USHF.L.U32 UR11, UR11, 0x8, URZ ;  /* 0x000000080b0b7899 */ /* 0x000fc600080006ff */
[----:B------:R-:W0:Y:S01]  /*68e0*/  LDC.U8 R30, c[0x3][0x45] ;  /* 0x00c01140ff1e7b82 */ /* 0x000e220000000000 */
[----:B------:R-:W-:Y:S01]  /*68f0*/  IMAD R21, R21, 0x100, R8 ;  /* 0x0000010015157824 */ /* 0x000fe200078e0208 */
[----:B------:R-:W-:-:S03]  /*6900*/  PRMT R20, R20, 0x123, RZ ;  /* 0x0000012314147816 */ /* 0x000fc600000000ff */
[----:B------:R-:W-:-:S03]  /*6910*/  IMAD.U32 R16, R21, 0x10000, RZ ;  /* 0x0001000015107824 */ /* 0x000fc600078e00ff */
[----:B------:R-:W0:Y:S01]  /*6920*/  LDC.64 R14, c[0x3][0x40] ;  /* 0x00c01000ff0e7b82 */ /* 0x000e220000000a00 */
[----:B---3--:R-:W-:-:S04]  /*6930*/  IMAD R26, R19, 0x100, R26 ;  /* 0x00000100131a7824 */ /* 0x008fc800078e021a */
[----:B------:R-:W-:-:S03]  /*6940*/  IMAD.U32 R26, R26, 0x10000, RZ ;  /* 0x000100001a1a7824 */ /* 0x000fc600078e00ff */
[----:B------:R-:W1:Y:S01]  /*6950*/  LDC R31, c[0x3][0x48] ;  /* 0x00c01200ff1f7b82 */ /* 0x000e620000000800 */
[----:B--2---:R-:W-:-:S07]  /*6960*/  LOP3.LUT R22, R22, UR5, R25, 0xfe, !PT ;  /* 0x0000000516167c12 */ /* 0x004fce000f8efe19 */
[----:B------:R-:W2:Y:S08]  /*6970*/  LDC.U8 R23, c[0x3][0x2f] ;  /* 0x00c00bc0ff177b82 */ /* 0x000eb00000000000 */
[----:B------:R-:W3:Y:S01]  /*6980*/  LDC.U8 R27, c[0x3][0x37] ;  /* 0x00c00dc0ff1b7b82 */ /* 0x000ee20000000000 */
[----:B0-----:R-:W-:Y:S01]  /*6990*/  IMAD R30, R15, 0x100, R30 ;  /* 0x000001000f1e7824 */ /* 0x001fe200078e021e */
[----:B------:R-:W-:Y:S01]  /*69a0*/  LEA R15, R14, UR15, 0x8 ;  /* 0x0000000f0e0f7c11 */ /* 0x000fe2000f8e40ff */
[----:B------:R-:W-:-:S02]  /*69b0*/  IMAD.U32 R14, R13, 0x10000, RZ ;  /* 0x000100000d0e7824 */ /* 0x000fc400078e00ff */
[----:B------:R-:W-:Y:S02]  /*69c0*/  IMAD.U32 R30, R30, 0x10000, RZ ;  /* 0x000100001e1e7824 */ /* 0x000fe400078e00ff */
[----:B------:R-:W-:Y:S01]  /*69d0*/  IMAD.U32 R15, R15, 0x10000, RZ ;  /* 0x000100000f0f7824 */ /* 0x000fe200078e00ff */
[----:B------:R-:W0:Y:S01]  /*69e0*/  LDC.U8 R28, c[0x3][0x3b] ;  /* 0x00c00ec0ff1c7b82 */ /* 0x000e220000000000 */
[----:B-1----:R-:W-:-:S05]  /*69f0*/  LEA R31, R31, UR16, 0x8 ;  /* 0x000000101f1f7c11 */ /* 0x002fca000f8e40ff */
[----:B------:R-:W-:Y:S02]  /*6a00*/  IMAD.U32 R31, R31, 0x10000, RZ ;  /* 0x000100001f1f7824 */ /* 0x000fe400078e00ff */
[----:B------:R-:W1:Y:S01]  /*6a10*/  LDC.U8 R17, c[0x3][0x3f] ;  /* 0x00c00fc0ff117b82 */ /* 0x000e620000000000 */
[----:B--2---:R-:W-:-:S07]  /*6a20*/  LOP3.LUT R21, R23, UR4, R16, 0xfe, !PT ;  /* 0x0000000417157c12 */ /* 0x004fce000f8efe10 */
[----:B------:R-:W2:Y:S01]  /*6a30*/  LDC.U8 R18, c[0x3][0x43] ;  /* 0x00c010c0ff127b82 */ /* 0x000ea20000000000 */
[----:B---3--:R-:W-:-:S07]  /*6a40*/  LOP3.LUT R23, R27, UR6, R14, 0xfe, !PT ;  /* 0x000000061b177c12 */ /* 0x008fce000f8efe0e */
[----:B------:R-:W3:Y:S01]  /*6a50*/  LDC.U8 R19, c[0x3][0x47] ;  /* 0x00c011c0ff137b82 */ /* 0x000ee20000000000 */
[----:B0-----:R-:W-:-:S07]  /*6a60*/  LOP3.LUT R16, R28, UR7, R29, 0xfe, !PT ;  /* 0x000000071c107c12 */ /* 0x001fce000f8efe1d */
[----:B------:R-:W0:Y:S01]  /*6a70*/  LDC.U8 R8, c[0x3][0x4b] ;  /* 0x00c012c0ff087b82 */ /* 0x000e220000000000 */
[----:B-1----:R-:W-:-:S07]  /*6a80*/  LOP3.LUT R17, R17, UR8, R26, 0xfe, !PT ;  /* 0x0000000811117c12 */ /* 0x002fce000f8efe1a */
[----:B------:R-:W1:Y:S01]  /*6a90*/  LDC.64 R24, c[0x3][0x20] ;  /* 0x00c00800ff187b82 */ /* 0x000e620000000a00 */
[----:B--2---:R-:W-:Y:S02]  /*6aa0*/  LOP3.LUT R18, R18, UR9, R15, 0xfe, !PT ;  /* 0x0000000912127c12 */ /* 0x004fe4000f8efe0f */
[----:B---3--:R-:W-:Y:S02]  /*6ab0*/  LOP3.LUT R19, R19, UR10, R30, 0xfe, !PT ;  /* 0x0000000a13137c12 */ /* 0x008fe4000f8efe1e */
[----:B0-----:R-:W-:-:S03]  /*6ac0*/  LOP3.LUT R8, R8, UR11, R31, 0xfe, !PT ;  /* 0x0000000b08087c12 */ /* 0x001fc6000f8efe1f */
[----:B------:R-:W0:Y:S01]  /*6ad0*/  S2UR UR4, SR_CLOCKLO ;  /* 0x00000000000479c3 */ /* 0x000e220000005000 */
[----:B------:R-:W-:Y:S01]  /*6ae0*/  NOP ;  /* 0x0000000000007918 */ /* 0x000fe20000000000 */
[----:B------:R2:W-:Y:S01]  /*6af0*/  STL.128 [R1+0x100], R20 ;  /* 0x0001001401007387 */ /* 0x0005e20000100c00 */
[----:B------:R-:W-:Y:S01]  /*6b00*/  IMAD.MOV.U32 R14, RZ, RZ, 0x10 ;  /* 0x00000010ff0e7424 */ /* 0x000fe200078e00ff */
[----:B0-----:R-:W-:Y:S02]  /*6b10*/  LOP3.LUT R15, R34, UR4, RZ, 0x3c, !PT ;  /* 0x00000004220f7c12 */ /* 0x001fe4000f8e3cff */
[----:B------:R2:W-:Y:S04]  /*6b20*/  STL.128 [R1+0x110], R16 ;  /* 0x0001101001007387 */ /* 0x0005e80000100c00 */
[----:B------:R2:W-:Y:S04]  /*6b30*/  STL.128 [R1+0x120], R8 ;  /* 0x0001200801007387 */ /* 0x0005e80000100c00 */
[----:B-1----:R2:W-:Y:S02]  /*6b40*/  STL.128 [R1+0x130], R4 ;  /* 0x0001300401007387 */ /* 0x0025e40000100c00 */
.L_x_36:
[----:B0-2---:R-:W-:-:S05]  /*6b50*/  IMAD R8, R14, 0x4, R3 ;  /* 0x000000040e087824 */ /* 0x005fca00078e0203 */
        /* <DEDUP_REMOVED lines=53> */
[----:B0-----:R-:W-:Y:S02]  /*6eb0*/  IMAD.MOV.U32 R8, RZ, RZ, 0x5be0cd19 ;  /* 0x5be0cd19ff087424 */ /* 0x001fe400078e00ff */
[----:B------:R-:W-:Y:S02]  /*6ec0*/  IMAD.MOV.U32 R31, RZ, RZ, 0x1f83d9ab ;  /* 0x1f83d9abff1f7424 */ /* 0x000fe400078e00ff */
[----:B------:R-:W-:Y:S02]  /*6ed0*/  IMAD.MOV.U32 R35, RZ, RZ, -0x64fa9774 ;  /* 0x9b05688cff237424 */ /* 0x000fe400078e00ff */
[----:B------:R-:W-:Y:S02]  /*6ee0*/  IMAD.MOV.U32 R26, RZ, RZ, 0x510e527f ;  /* 0x510e527fff1a7424 */ /* 0x000fe400078e00ff */
[----:B------:R-:W-:Y:S02]  /*6ef0*/  IMAD.MOV.U32 R27, RZ, RZ, -0x5ab00ac6 ;  /* 0xa54ff53aff1b7424 */ /* 0x000fe400078e00ff */
[----:B------:R-:W-:-:S02]  /*6f00*/  IMAD.MOV.U32 R28, RZ, RZ, 0x3c6ef372 ;  /* 0x3c6ef372ff1c7424 */ /* 0x000fc400078e00ff */
[----:B------:R-:W-:Y:S02]  /*6f10*/  IMAD.MOV.U32 R29, RZ, RZ, -0x4498517b ;  /* 0xbb67ae85ff1d7424 */ /* 0x000fe400078e00ff */
[----:B------:R-:W-:Y:S02]  /*6f20*/  IMAD.MOV.U32 R30, RZ, RZ, 0x6a09e667 ;  /* 0x6a09e667ff1e7424 */ /* 0x000fe400078e00ff */
[----:B------:R-:W-:-:S07]  /*6f30*/  IMAD.MOV.U32 R14, RZ, RZ, RZ ;  /* 0x000000ffff0e7224 */ /* 0x000fce00078e00ff */
.L_x_37:
        /* <DEDUP_REMOVED lines=14> */
[----:B------:R-:W0:Y:S03]  /*7020*/  LDC.64 R20, c[0x3][R13+0x60] ;  /* 0x00c018000d147b82 */ /* 0x000e260000000a00 */
        /* <DEDUP_REMOVED lines=26> */
[----:B------:R0:W1:Y:S01]  /*71d0*/  LDC R16, c[0x3][R13+0x68] ;  /* 0x00c01a000d107b82 */ /* 0x0000620000000800 */
        /* <DEDUP_REMOVED lines=10> */
[----:B0-----:R-:W-:Y:S02]  /*7280*/  LOP3.LUT R13, R8, R35, R31, 0xb8, !PT ;  /* 0x00000023080d7212 */ /* 0x001fe400078eb81f */
[----:B------:R-:W-:Y:S02]  /*7290*/  LOP3.LUT R21, R22, R20, R21, 0x96, !PT ;  /* 0x0000001416157212 */ /* 0x000fe400078e9615 */
[----:B------:R-:W-:-:S02]  /*72a0*/  IADD3 R29, PT, PT, R18, R17, R29 ;  /* 0x00000011121d7210 */ /* 0x000fc40007ffe01d */
[----:B------:R-:W-:Y:S02]  /*72b0*/  IADD3 R13, PT, PT, R21, R13, R26 ;  /* 0x0000000d150d7210 */ /* 0x000fe40007ffe01a */
[C-C-:B------:R-:W-:Y:S02]  /*72c0*/  SHF.L.W.U32.HI R17, R29.reuse, 0x1e, R29.reuse ;  /* 0x0000001e1d117819 */ /* 0x140fe40000010e1d */
[C-C-:B------:R-:W-:Y:S02]  /*72d0*/  SHF.L.W.U32.HI R18, R29.reuse, 0x13, R29.reuse ;  /* 0x000000131d127819 */ /* 0x140fe40000010e1d */
[----:B------:R-:W-:Y:S02]  /*72e0*/  SHF.L.W.U32.HI R20, R29, 0xa, R29 ;  /* 0x0000000a1d147819 */ /* 0x000fe40000010e1d */
[----:B-1----:R-:W-:Y:S02]  /*72f0*/  IADD3 R13, PT, PT, R19, R13, R16 ;  /* 0x0000000d130d7210 */ /* 0x002fe40007ffe010 */
[----:B------:R-:W-:-:S02]  /*7300*/  LOP3.LUT R18, R20, R17, R18, 0x96, !PT ;  /* 0x0000001114127212 */ /* 0x000fc400078e9612 */
[----:B------:R-:W-:Y:S01]  /*7310*/  LOP3.LUT R16, R28, R27, R29, 0xe8, !PT ;  /* 0x0000001b1c107212 */ /* 0x000fe200078ee81d */
[----:B------:R-:W-:-:S03]  /*7320*/  IMAD.IADD R26, R13, 0x1, R30 ;  /* 0x000000010d1a7824 */ /* 0x000fc600078e021e */
[----:B------:R-:W-:Y:S01]  /*7330*/  IADD3 R30, PT, PT, R13, R18, R16 ;  /* 0x000000120d1e7210 */ /* 0x000fe20007ffe010 */
[----:B------:R-:W-:Y:S06]  /*7340*/  @P0 BRA `(.L_x_37) ;  /* 0xfffffff800fc0947 */ /* 0x000fec000383ffff */
[----:B------:R-:W-:Y:S01]  /*7350*/  PRMT R14, R24, 0x123, RZ ;  /* 0x00000123180e7816 */ /* 0x000fe200000000ff */
[----:B------:R-:W-:Y:S01]  /*7360*/  IMAD.MOV.U32 R16, RZ, RZ, -0x80000000 ;  /* 0x80000000ff107424 */ /* 0x000fe200078e00ff */
[----:B------:R-:W-:Y:S01]  /*7370*/  CS2R R18, SRZ ;  /* 0x0000000000127805 */ /* 0x000fe2000001ff00 */
[----:B------:R-:W-:Y:S01]  /*7380*/  IMAD.MOV.U32 R17, RZ, RZ, RZ ;  /* 0x000000ffff117224 */ /* 0x000fe200078e00ff */
[----:B------:R-:W-:Y:S01]  /*7390*/  PRMT R13, R25, 0x123, RZ ;  /* 0x00000123190d7816 */ /* 0x000fe200000000ff */
[----:B------:R-:W-:Y:S01]  /*73a0*/  STL.128 [R1+0x120], RZ ;  /* 0x000120ff01007387 */ /* 0x000fe20000100c00 */
[----:B------:R-:W-:Y:S01]  /*73b0*/  IMAD.MOV.U32 R23, RZ, RZ, 0x280 ;  /* 0x00000280ff177424 */ /* 0x000fe200078e00ff */
[----:B------:R-:W-:Y:S01]  /*73c0*/  CS2R R20, SRZ ;  /* 0x0000000000147805 */ /* 0x000fe2000001ff00 */
[----:B------:R-:W-:Y:S01]  /*73d0*/  IMAD.MOV.U32 R22, RZ, RZ, RZ ;  /* 0x000000ffff167224 */ /* 0x000fe200078e00ff */
[----:B------:R-:W-:Y:S01]  /*73e0*/  STL.128 [R1+0x110], R16 ;  /* 0x0001101001007387 */ /* 0x000fe20000100c00 */
[----:B------:R-:W-:-:S02]  /*73f0*/  VIADD R30, R30, 0x6a09e667 ;  /* 0x6a09e6671e1e7836 */ /* 0x000fc40000000000 */
[----:B------:R-:W-:Y:S01]  /*7400*/  VIADD R29, R29, 0xbb67ae85 ;  /* 0xbb67ae851d1d7836 */ /* 0x000fe20000000000 */
[----:B------:R-:W-:Y:S01]  /*7410*/  STL.128 [R1+0x100], R12 ;  /* 0x0001000c01007387 */ /* 0x000fe20000100c00 */
[----:B------:R-:W-:Y:S02]  /*7420*/  VIADD R28, R28, 0x3c6ef372 ;  /* 0x3c6ef3721c1c7836 */ /* 0x000fe40000000000 */
[----:B------:R-:W-:Y:S01]  /*7430*/  VIADD R27, R27, 0xa54ff53a ;  /* 0xa54ff53a1b1b7836 */ /* 0x000fe20000000000 */
[----:B------:R0:W-:Y:S01]  /*7440*/  STL.128 [R1+0x130], R20 ;  /* 0x0001301401007387 */ /* 0x0001e20000100c00 */
[----:B------:R-:W-:Y:S02]  /*7450*/  VIADD R26, R26, 0x510e527f ;  /* 0x510e527f1a1a7836 */ /* 0x000fe40000000000 */
[----:B------:R-:W-:Y:S02]  /*7460*/  VIADD R25, R35, 0x9b05688c ;  /* 0x9b05688c23197836 */ /* 0x000fe40000000000 */
[----:B------:R-:W-:-:S02]  /*7470*/  VIADD R24, R31, 0x1f83d9ab ;  /* 0x1f83d9ab1f187836 */ /* 0x000fc40000000000 */
[----:B------:R-:W-:Y:S02]  /*7480*/  VIADD R8, R8, 0x5be0cd19 ;  /* 0x5be0cd1908087836 */ /* 0x000fe40000000000 */
[----:B0-----:R-:W-:-:S07]  /*7490*/  IMAD.MOV.U32 R22, RZ, RZ, 0x10 ;  /* 0x00000010ff167424 */ /* 0x001fce00078e00ff */
.L_x_38:
[----:B0-----:R-:W-:-:S05]  /*74a0*/  IMAD R13, R22, 0x4, R3 ;  /* 0x00000004160d7824 */ /* 0x001fca00078e0203 */
        /* <DEDUP_REMOVED lines=11> */
[----:B------:R-:W-:Y:S02]  /*7560*/  SHF.R.U32.HI R20, RZ, 0xa, R20 ;  /* 0x0000000aff147819 */ /* 0x000fe40000011614 */
[----:B---3--:R-:W-:Y:S02]  /*7570*/  SHF.R.U32.HI R37, RZ, 0x3, R17 ;  /* 0x00000003ff257819 */ /* 0x008fe40000011611 */
[----:B------:R-:W-:-:S02]  /*7580*/  LOP3.LUT R20, R20, R35, R40, 0x96, !PT ;  /* 0x0000002314147212 */ /* 0x000fc400078e9628 */
[C-C-:B------:R-:W-:Y:S02]  /*7590*/  SHF.L.W.U32.HI R35, R21.reuse, 0xf, R21.reuse ;  /* 0x0000000f15237819 */ /* 0x140fe40000010e15 */
[--C-:B------:R-:W-:Y:S02]  /*75a0*/  SHF.L.W.U32.HI R40, R21, 0xd, R21.reuse ;  /* 0x0000000d15287819 */ /* 0x100fe40000010e15 */
[----:B------:R-:W-:Y:S02]  /*75b0*/  SHF.R.U32.HI R21, RZ, 0xa, R21 ;  /* 0x0000000aff157819 */ /* 0x000fe40000011615 */
[----:B----4-:R-:W-:Y:S02]  /*75c0*/  IADD3 R16, PT, PT, R16, R20, R31 ;  /* 0x0000001410107210 */ /* 0x010fe40007ffe01f */
[----:B------:R-:W-:Y:S02]  /*75d0*/  LOP3.LUT R21, R21, R35, R40, 0x96, !PT ;  /* 0x0000002315157212 */ /* 0x000fe400078e9628 */
[----:B------:R-:W-:-:S02]  /*75e0*/  SHF.L.W.U32.HI R35, R17, 0x19, R17 ;  /* 0x0000001911237819 */ /* 0x000fc40000010e11 */
[----:B------:R-:W-:Y:S02]  /*75f0*/  SHF.L.W.U32.HI R40, R17, 0xe, R17 ;  /* 0x0000000e11287819 */ /* 0x000fe40000010e11 */
[C---:B------:R-:W-:Y:S02]  /*7600*/  SHF.L.W.U32.HI R20, R18.reuse, 0x19, R18 ;  /* 0x0000001912147819 */ /* 0x040fe40000010e12 */
[----:B------:R-:W-:Y:S02]  /*7610*/  LOP3.LUT R35, R37, R35, R40, 0x96, !PT ;  /* 0x0000002325237212 */ /* 0x000fe400078e9628 */
[--C-:B------:R-:W-:Y:S02]  /*7620*/  SHF.L.W.U32.HI R31, R18, 0xe, R18.reuse ;  /* 0x0000000e121f7819 */ /* 0x100fe40000010e12 */
[----:B------:R-:W-:Y:S01]  /*7630*/  SHF.R.U32.HI R37, RZ, 0x3, R18 ;  /* 0x00000003ff257819 */ /* 0x000fe20000011612 */
[----:B------:R-:W-:Y:S01]  /*7640*/  IMAD.IADD R16, R35, 0x1, R16 ;  /* 0x0000000123107824 */ /* 0x000fe200078e0210 */
[----:B-----5:R-:W-:-:S02]  /*7650*/  IADD3 R38, PT, PT, R17, R21, R38 ;  /* 0x0000001511267210 */ /* 0x020fc40007ffe026 */
[----:B------:R-:W-:Y:S02]  /*7660*/  LOP3.LUT R31, R37, R20, R31, 0x96, !PT ;  /* 0x00000014251f7212 */ /* 0x000fe400078e961f */
[C-C-:B------:R-:W-:Y:S02]  /*7670*/  SHF.L.W.U32.HI R20, R19.reuse, 0x19, R19.reuse ;  /* 0x0000001913147819 */ /* 0x140fe40000010e13 */
[--C-:B------:R-:W-:Y:S02]  /*7680*/  SHF.L.W.U32.HI R17, R19, 0xe, R19.reuse ;  /* 0x0000000e13117819 */ /* 0x100fe40000010e13 */
[----:B------:R-:W-:-:S04]  /*7690*/  SHF.R.U32.HI R21, RZ, 0x3, R19 ;  /* 0x00000003ff157819 */ /* 0x000fc80000011613 */
[----:B------:R-:W-:Y:S01]  /*76a0*/  LOP3.LUT R20, R21, R20, R17, 0x96, !PT ;  /* 0x0000001415147212 */ /* 0x000fe200078e9611 */
[----:B------:R-:W-:Y:S01]  /*76b0*/  IMAD.IADD R17, R31, 0x1, R38 ;  /* 0x000000011f117824 */ /* 0x000fe200078e0226 */
[C-C-:B------:R-:W-:Y:S02]  /*76c0*/  SHF.L.W.U32.HI R21, R16.reuse, 0xf, R16.reuse ;  /* 0x0000000f10157819 */ /* 0x140fe40000010e10 */
[--C-:B------:R-:W-:Y:S02]  /*76d0*/  SHF.L.W.U32.HI R38, R16, 0xd, R16.reuse ;  /* 0x0000000d10267819 */ /* 0x100fe40000010e10 */
[----:B------:R-:W-:Y:S01]  /*76e0*/  SHF.R.U32.HI R31, RZ, 0xa, R16 ;  /* 0x0000000aff1f7819 */ /* 0x000fe20000011610 */
[----:B------:R0:W-:Y:S01]  /*76f0*/  STL.64 [R13], R16 ;  /* 0x000000100d007387 */ /* 0x0001e20000100a00 */
[C-C-:B------:R-:W-:Y:S02]  /*7700*/  SHF.L.W.U32.HI R35, R17.reuse, 0xf, R17.reuse ;  /* 0x0000000f11237819 */ /* 0x140fe40000010e11 */
[----:B------:R-:W-:-:S02]  /*7710*/  SHF.L.W.U32.HI R40, R17, 0xd, R17 ;  /* 0x0000000d11287819 */ /* 0x000fc40000010e11 */
[----:B------:R-:W-:Y:S02]  /*7720*/  SHF.R.U32.HI R37, RZ, 0xa, R17 ;  /* 0x0000000aff257819 */ /* 0x000fe40000011611 */
[----:B------:R-:W-:Y:S02]  /*7730*/  LOP3.LUT R21, R31, R21, R38, 0x96, !PT ;  /* 0x000000151f157212 */ /* 0x000fe400078e9626 */
[C-C-:B------:R-:W-:Y:S02]  /*7740*/  SHF.L.W.U32.HI R31, R14.reuse, 0x19, R14.reuse ;  /* 0x000000190e1f7819 */ /* 0x140fe40000010e0e */
[----:B------:R-:W-:Y:S02]  /*7750*/  SHF.L.W.U32.HI R38, R14, 0xe, R14 ;  /* 0x0000000e0e267819 */ /* 0x000fe40000010e0e */
[----:B------:R-:W-:Y:S02]  /*7760*/  LOP3.LUT R35, R37, R35, R40, 0x96, !PT ;  /* 0x0000002325237212 */ /* 0x000fe400078e9628 */
[----:B------:R-:W-:-:S02]  /*7770*/  SHF.R.U32.HI R14, RZ, 0x3, R14 ;  /* 0x00000003ff0e7819 */ /* 0x000fc4000001160e */
[----:B------:R-:W-:Y:S02]  /*7780*/  IADD3 R21, PT, PT, R18, R21, R23 ;  /* 0x0000001512157210 */ /* 0x000fe40007ffe017 */
[----:B------:R-:W-:Y:S02]  /*7790*/  IADD3 R35, PT, PT, R19, R35, R36 ;  /* 0x0000002313237210 */ /* 0x000fe40007ffe024 */
[----:B------:R-:W-:Y:S01]  /*77a0*/  LOP3.LUT R14, R14, R31, R38, 0x96, !PT ;  /* 0x0000001f0e0e7212 */ /* 0x000fe200078e9626 */
[----:B------:R-:W-:-:S04]  /*77b0*/  IMAD.IADD R20, R20, 0x1, R21 ;  /* 0x0000000114147824 */ /* 0x000fc800078e0215 */
[----:B------:R-:W-:Y:S01]  /*77c0*/  IMAD.IADD R14, R14, 0x1, R35 ;  /* 0x000000010e0e7824 */ /* 0x000fe200078e0223 */
[----:B------:R0:W-:Y:S04]  /*77d0*/  STL [R13+0x8], R20 ;  /* 0x000008140d007387 */ /* 0x0001e80000100800 */
[----:B------:R0:W-:Y:S01]  /*77e0*/  STL [R13+0xc], R14 ;  /* 0x00000c0e0d007387 */ /* 0x0001e20000100800 */
[----:B------:R-:W-:Y:S05]  /*77f0*/  @P0 BRA `(.L_x_38) ;  /* 0xfffffffc00280947 */ /* 0x000fea000383ffff */
[----:B------:R-:W-:Y:S02]  /*7800*/  IMAD.MOV.U32 R38, RZ, RZ, RZ ;  /* 0x000000ffff267224 */ /* 0x000fe400078e00ff */
[----:B------:R-:W-:Y:S02]  /*7810*/  IMAD.MOV.U32 R35, RZ, RZ, R30 ;  /* 0x000000ffff237224 */ /* 0x000fe400078e001e */
[----:B------:R-:W-:Y:S02]  /*7820*/  IMAD.MOV.U32 R36, RZ, RZ, R29 ;  /* 0x000000ffff247224 */ /* 0x000fe400078e001d */
[----:B------:R-:W-:Y:S02]  /*7830*/  IMAD.MOV.U32 R31, RZ, RZ, R28 ;  /* 0x000000ffff1f7224 */ /* 0x000fe400078e001c */
[----:B0-----:R-:W-:Y:S02]  /*7840*/  IMAD.MOV.U32 R20, RZ, RZ, R27 ;  /* 0x000000ffff147224 */ /* 0x001fe400078e001b */
[----:B------:R-:W-:-:S02]  /*7850*/  IMAD.MOV.U32 R23, RZ, RZ, R26 ;  /* 0x000000ffff177224 */ /* 0x000fc400078e001a */
[----:B------:R-:W-:Y:S02]  /*7860*/  IMAD.MOV.U32 R22, RZ, RZ, R25 ;  /* 0x000000ffff167224 */ /* 0x000fe400078e0019 */
[----:B------:R-:W-:Y:S02]  /*7870*/  IMAD.MOV.U32 R14, RZ, RZ, R24 ;  /* 0x000000ffff0e7224 */ /* 0x000fe400078e0018 */
[----:B------:R-:W-:-:S07]  /*7880*/  IMAD.MOV.U32 R13, RZ, RZ, R8 ;  /* 0x000000ffff0d7224 */ /* 0x000fce00078e0008 */
.L_x_39:
        /* <DEDUP_REMOVED lines=11> */
[----:B------:R-:W-:Y:S02]  /*7940*/  IADD3 R21, PT, PT, R40, R21, R13 ;  /* 0x0000001528157210 */ /* 0x000fe40007ffe00d */
[C---:B------:R-:W-:Y:S02]  /*7950*/  SHF.L.W.U32.HI R40, R35.reuse, 0xa, R35 ;  /* 0x0000000a23287819 */ /* 0x040fe40000010e23 */
[----:B--2---:R-:W-:Y:S02]  /*7960*/  IADD3 R39, PT, PT, R16, R21, R41 ;  /* 0x0000001510277210 */ /* 0x004fe40007ffe029 */
[C-C-:B------:R-:W-:Y:S02]  /*7970*/  SHF.L.W.U32.HI R16, R35.reuse, 0x1e, R35.reuse ;  /* 0x0000001e23107819 */ /* 0x140fe40000010e23 */
[----:B------:R-:W-:Y:S01]  /*7980*/  SHF.L.W.U32.HI R21, R35, 0x13, R35 ;  /* 0x0000001323157819 */ /* 0x000fe20000010e23 */
[----:B------:R-:W-:-:S03]  /*7990*/  IMAD.IADD R13, R39, 0x1, R20 ;  /* 0x00000001270d7824 */ /* 0x000fc600078e0214 */
[----:B------:R-:W-:Y:S02]  /*79a0*/  LOP3.LUT R16, R40, R16, R21, 0x96, !PT ;  /* 0x0000001028107212 */ /* 0x000fe400078e9615 */
[C-C-:B------:R-:W-:Y:S02]  /*79b0*/  SHF.L.W.U32.HI R20, R13.reuse, 0x1a, R13.reuse ;  /* 0x0000001a0d147819 */ /* 0x140fe40000010e0d */
[C-C-:B------:R-:W-:Y:S02]  /*79c0*/  SHF.L.W.U32.HI R21, R13.reuse, 0x15, R13.reuse ;  /* 0x000000150d157819 */ /* 0x140fe40000010e0d */
[----:B------:R-:W-:-:S04]  /*79d0*/  SHF.L.W.U32.HI R40, R13, 0x7, R13 ;  /* 0x000000070d287819 */ /* 0x000fc80000010e0d */
[----:B------:R-:W-:Y:S02]  /*79e0*/  LOP3.LUT R41, R40, R20, R21, 0x96, !PT ;  /* 0x0000001428297212 */ /* 0x000fe400078e9615 */
[----:B------:R-:W0:Y:S01]  /*79f0*/  LDC.64 R20, c[0x3][R37+0x60] ;  /* 0x00c0180025147b82 */ /* 0x000e220000000a00 */
[----:B------:R-:W-:-:S04]  /*7a00*/  LOP3.LUT R40, R22, R13, R23, 0xb8, !PT ;  /* 0x0000000d16287212 */ /* 0x000fc800078eb817 */
[----:B------:R-:W-:-:S04]  /*7a10*/  IADD3 R40, PT, PT, R41, R40, R14 ;  /* 0x0000002829287210 */ /* 0x000fc80007ffe00e */
[----:B0-----:R-:W-:Y:S02]  /*7a20*/  IADD3 R40, PT, PT, R17, R40, R20 ;  /* 0x0000002811287210 */ /* 0x001fe40007ffe014 */
[----:B------:R-:W-:-:S03]  /*7a30*/  LOP3.LUT R20, R36, R31, R35, 0xe8, !PT ;  /* 0x0000001f24147212 */ /* 0x000fc600078ee823 */
[----:B------:R-:W-:Y:S01]  /*7a40*/  IMAD.IADD R14, R40, 0x1, R31 ;  /* 0x00000001280e7824 */ /* 0x000fe200078e021f */
[----:B------:R-:W-:-:S04]  /*7a50*/  IADD3 R20, PT, PT, R39, R16, R20 ;  /* 0x0000001027147210 */ /* 0x000fc80007ffe014 */
[C-C-:B------:R-:W-:Y:S02]  /*7a60*/  SHF.L.W.U32.HI R16, R14.reuse, 0x1a, R14.reuse ;  /* 0x0000001a0e107819 */ /* 0x140fe40000010e0e */
[C-C-:B------:R-:W-:Y:S02]  /*7a70*/  SHF.L.W.U32.HI R17, R14.reuse, 0x15, R14.reuse ;  /* 0x000000150e117819 */ /* 0x140fe40000010e0e */
[----:B------:R-:W-:-:S04]  /*7a80*/  SHF.L.W.U32.HI R31, R14, 0x7, R14 ;  /* 0x000000070e1f7819 */ /* 0x000fc80000010e0e */
[----:B------:R-:W-:Y:S02]  /*7a90*/  LOP3.LUT R39, R31, R16, R17, 0x96, !PT ;  /* 0x000000101f277212 */ /* 0x000fe400078e9611 */
[C-C-:B------:R-:W-:Y:S02]  /*7aa0*/  SHF.L.W.U32.HI R16, R20.reuse, 0x1e, R20.reuse ;  /* 0x0000001e14107819 */ /* 0x140fe40000010e14 */
[C-C-:B------:R-:W-:Y:S02]  /*7ab0*/  SHF.L.W.U32.HI R17, R20.reuse, 0x13, R20.reuse ;  /* 0x0000001314117819 */ /* 0x140fe40000010e14 */
[----:B------:R-:W-:-:S04]  /*7ac0*/  SHF.L.W.U32.HI R31, R20, 0xa, R20 ;  /* 0x0000000a141f7819 */ /* 0x000fc80000010e14 */
[----:B------:R-:W-:Y:S02]  /*7ad0*/  LOP3.LUT R31, R31, R16, R17, 0x96, !PT ;  /* 0x000000101f1f7212 */ /* 0x000fe400078e9611 */
[----:B------:R-:W-:-:S04]  /*7ae0*/  LOP3.LUT R16, R35, R36, R20, 0xe8, !PT ;  /* 0x0000002423107212 */ /* 0x000fc800078ee814 */
[----:B------:R-:W-:Y:S02]  /*7af0*/  IADD3 R31, PT, PT, R40, R31, R16 ;  /* 0x0000001f281f7210 */ /* 0x000fe40007ffe010 */
[----:B------:R-:W-:Y:S02]  /*7b00*/  LOP3.LUT R16, R23, R14, R13, 0xb8, !PT ;  /* 0x0000000e17107212 */ /* 0x000fe400078eb80d */
[--C-:B------:R-:W-:Y:S02]  /*7b10*/  SHF.L.W.U32.HI R17, R31, 0x1e, R31.reuse ;  /* 0x0000001e1f117819 */ /* 0x100fe40000010e1f */
[----:B------:R-:W-:Y:S02]  /*7b20*/  IADD3 R16, PT, PT, R39, R16, R22 ;  /* 0x0000001027107210 */ /* 0x000fe40007ffe016 */
[----:B------:R-:W-:Y:S02]  /*7b30*/  SHF.L.W.U32.HI R39, R31, 0xa, R31 ;  /* 0x0000000a1f277819 */ /* 0x000fe40000010e1f */
[----:B------:R-:W-:-:S02]  /*7b40*/  IADD3 R21, PT, PT, R18, R16, R21 ;  /* 0x0000001012157210 */ /* 0x000fc40007ffe015 */
[----:B------:R-:W0:Y:S01]  /*7b50*/  LDC R16, c[0x3][R37+0x68] ;  /* 0x00c01a0025107b82 */ /* 0x000e220000000800 */
[--C-:B------:R-:W-:Y:S02]  /*7b60*/  SHF.L.W.U32.HI R18, R31, 0x13, R31.reuse ;  /* 0x000000131f127819 */ /* 0x100fe40000010e1f */
[----:B------:R-:W-:Y:S01]  /*7b70*/  IMAD.IADD R22, R21, 0x1, R36 ;  /* 0x0000000115167824 */ /* 0x000fe200078e0224 */
[----:B------:R-:W-:Y:S02]  /*7b80*/  LOP3.LUT R36, R20, R35, R31, 0xe8, !PT ;  /* 0x0000002314247212 */ /* 0x000fe400078ee81f */
[----:B------:R-:W-:Y:S02]  /*7b90*/  LOP3.LUT R18, R39, R17, R18, 0x96, !PT ;  /* 0x0000001127127212 */ /* 0x000fe400078e9612 */
[C-C-:B------:R-:W-:Y:S02]  /*7ba0*/  SHF.L.W.U32.HI R17, R22.reuse, 0x1a, R22.reuse ;  /* 0x0000001a16117819 */ /* 0x140fe40000010e16 */
[----:B------:R-:W-:-:S02]  /*7bb0*/  SHF.L.W.U32.HI R40, R22, 0x15, R22 ;  /* 0x0000001516287819 */ /* 0x000fc40000010e16 */
[----:B------:R-:W-:Y:S02]  /*7bc0*/  SHF.L.W.U32.HI R39, R22, 0x7, R22 ;  /* 0x0000000716277819 */ /* 0x000fe40000010e16 */
[----:B------:R-:W-:Y:S02]  /*7bd0*/  IADD3 R36, PT, PT, R21, R18, R36 ;  /* 0x0000001215247210 */ /* 0x000fe40007ffe024 */
[----:B------:R-:W-:Y:S02]  /*7be0*/  LOP3.LUT R40, R39, R17, R40, 0x96, !PT ;  /* 0x0000001127287212 */ /* 0x000fe400078e9628 */
[----:B------:R-:W-:Y:S02]  /*7bf0*/  LOP3.LUT R17, R13, R22, R14, 0xb8, !PT ;  /* 0x000000160d117212 */ /* 0x000fe400078eb80e */
[----:B------:R-:W-:Y:S02]  /*7c00*/  SHF.L.W.U32.HI R18, R36, 0x1e, R36 ;  /* 0x0000001e24127819 */ /* 0x000fe40000010e24 */
[----:B------:R-:W-:-:S02]  /*7c10*/  IADD3 R17, PT, PT, R40, R17, R23 ;  /* 0x0000001128117210 */ /* 0x000fc40007ffe017 */
[C-C-:B------:R-:W-:Y:S02]  /*7c20*/  SHF.L.W.U32.HI R21, R36.reuse, 0x13, R36.reuse ;  /* 0x0000001324157819 */ /* 0x140fe40000010e24 */
[----:B------:R-:W-:Y:S02]  /*7c30*/  SHF.L.W.U32.HI R23, R36, 0xa, R36 ;  /* 0x0000000a24177819 */ /* 0x000fe40000010e24 */
[----:B0-----:R-:W-:Y:S02]  /*7c40*/  IADD3 R16, PT, PT, R19, R17, R16 ;  /* 0x0000001113107210 */ /* 0x001fe40007ffe010 */
[----:B------:R-:W-:Y:S02]  /*7c50*/  LOP3.LUT R21, R23, R18, R21, 0x96, !PT ;  /* 0x0000001217157212 */ /* 0x000fe400078e9615 */
[----:B------:R-:W-:Y:S01]  /*7c60*/  LOP3.LUT R17, R31, R20, R36, 0xe8, !PT ;  /* 0x000000141f117212 */ /* 0x000fe200078ee824 */
[----:B------:R-:W-:-:S03]  /*7c70*/  IMAD.IADD R23, R16, 0x1, R35 ;  /* 0x0000000110177824 */ /* 0x000fc600078e0223 */
[----:B------:R-:W-:Y:S01]  /*7c80*/  IADD3 R35, PT, PT, R16, R21, R17 ;  /* 0x0000001510237210 */ /* 0x000fe20007ffe011 */
[----:B------:R-:W-:Y:S06]  /*7c90*/  @P0 BRA `(.L_x_39) ;  /* 0xfffffff800fc0947 */ /* 0x000fec000383ffff */
[----:B------:R-:W-:Y:S02]  /*7ca0*/  IMAD.IADD R19, R27, 0x1, R20 ;  /* 0x000000011b137824 */ /* 0x000fe400078e0214 */
[----:B------:R-:W-:Y:S02]  /*7cb0*/  IMAD.IADD R21, R25, 0x1, R22 ;  /* 0x0000000119157824 */ /* 0x000fe400078e0216 */
[----:B------:R-:W-:Y:S02]  /*7cc0*/  IMAD.IADD R16, R30, 0x1, R35 ;  /* 0x000000011e107824 */ /* 0x000fe400078e0223 */
[----:B------:R-:W-:Y:S02]  /*7cd0*/  IMAD.IADD R17, R29, 0x1, R36 ;  /* 0x000000011d117824 */ /* 0x000fe400078e0224 */
[----:B------:R-:W-:Y:S01]  /*7ce0*/  IMAD.IADD R18, R28, 0x1, R31 ;  /* 0x000000011c127824 */ /* 0x000fe200078e021f */
[----:B------:R-:W-:Y:S01]  /*7cf0*/  CS2R R28, SRZ ;  /* 0x00000000001c7805 */ /* 0x000fe2000001ff00 */
[----:B------:R-:W-:Y:S01]  /*7d00*/  IMAD.IADD R20, R26, 0x1, R23 ;  /* 0x000000011a147824 */ /* 0x000fe200078e0217 */
[----:B------:R-:W-:Y:S01]  /*7d10*/  CS2R R26, SRZ ;  /* 0x00000000001a7805 */ /* 0x000fe2000001ff00 */
[----:B------:R-:W-:Y:S01]  /*7d20*/  IMAD.IADD R22, R24, 0x1, R14 ;  /* 0x0000000118167824 */ /* 0x000fe200078e020e */
[----:B------:R0:W-:Y:S01]  /*7d30*/  STL.128 [R1+0x100], R16 ;  /* 0x0001001001007387 */ /* 0x0001e20000100c00 */
[----:B------:R-:W-:-:S02]  /*7d40*/  IMAD.IADD R23, R8, 0x1, R13 ;  /* 0x0000000108177824 */ /* 0x000fc400078e020d */
        /* <DEDUP_REMOVED lines=8> */
.L_x_40:
[----:B-1----:R-:W-:-:S05]  /*7dd0*/  IMAD R13, R8, 0x4, R3 ;  /* 0x00000004080d7824 */ /* 0x002fca00078e0203 */
[----:B0-----:R-:W2:Y:S04]  /*7de0*/  LDL.64 R20, [R13+-0x8] ;  /* 0xfffff8000d147983 */ /* 0x001ea80000100a00 */
        /* <DEDUP_REMOVED lines=52> */
[----:B-1----:R-:W-:Y:S02]  /*8130*/  IMAD.MOV.U32 R13, RZ, RZ, 0x5be0cd19 ;  /* 0x5be0cd19ff0d7424 */ /* 0x002fe400078e00ff */
        /* <DEDUP_REMOVED lines=8> */
.L_x_41:
        /* <DEDUP_REMOVED lines=13> */
[----:B------:R0:W1:Y:S03]  /*8290*/  LDC.64 R20, c[0x3][R28+0x60] ;  /* 0x00c018001c147b82 */ /* 0x0000660000000a00 */
[----:B------:R-:W-:Y:S01]  /*82a0*/  IMAD.IADD R13, R31, 0x1, R8 ;  /* 0x000000011f0d7824 */ /* 0x000fe200078e0208 */
[----:B------:R-:W-:-:S04]  /*82b0*/  SHF.L.W.U32.HI R8, R23, 0x1e, R23 ;  /* 0x0000001e17087819 */ /* 0x000fc80000010e17 */
        /* <DEDUP_REMOVED lines=10> */
[----:B------:R-:W-:Y:S02]  /*8360*/  LOP3.LUT R14, R22, R27, R23, 0xe8, !PT ;  /* 0x0000001b160e7212 */ /* 0x000fe400078ee817 */
[----:B-1----:R-:W-:Y:S02]  /*8370*/  IADD3 R20, PT, PT, R17, R30, R20 ;  /* 0x0000001e11147210 */ /* 0x002fe40007ffe014 */
[----:B------:R-:W-:-:S03]  /*8380*/  IADD3 R8, PT, PT, R31, R8, R14 ;  /* 0x000000081f087210 */ /* 0x000fc60007ffe00e */
[----:B------:R-:W-:Y:S01]  /*8390*/  IMAD.IADD R14, R20, 0x1, R27 ;  /* 0x00000001140e7824 */ /* 0x000fe200078e021b */
        /* <DEDUP_REMOVED lines=35> */
[----:B------:R-:W-:Y:S01]  /*85d0*/  VIADD R23, R23, 0x6a09e667 ;  /* 0x6a09e66717177836 */ /* 0x000fe20000000000 */
[----:B------:R-:W-:Y:S01]  /*85e0*/  BSSY.RECONVERGENT B0, `(.L_x_42) ;  /* 0x0000086000007945 */ /* 0x000fe20003800200 */
[----:B------:R-:W-:Y:S02]  /*85f0*/  VIADD R22, R22, 0xbb67ae85 ;  /* 0xbb67ae8516167836 */ /* 0x000fe40000000000 */
[----:B------:R-:W-:Y:S02]  /*8600*/  VIADD R21, R27, 0x3c6ef372 ;  /* 0x3c6ef3721b157836 */ /* 0x000fe40000000000 */
[----:B------:R-:W-:Y:S02]  /*8610*/  VIADD R19, R25, 0x510e527f ;  /* 0x510e527f19137836 */ /* 0x000fe40000000000 */
[----:B------:R-:W-:Y:S02]  /*8620*/  VIADD R18, R24, 0x9b05688c ;  /* 0x9b05688c18127836 */ /* 0x000fe40000000000 */
[----:B------:R-:W-:-:S02]  /*8630*/  VIADD R17, R14, 0x1f83d9ab ;  /* 0x1f83d9ab0e117836 */ /* 0x000fc40000000000 */
[----:B------:R-:W-:Y:S02]  /*8640*/  VIADD R16, R13, 0x5be0cd19 ;  /* 0x5be0cd190d107836 */ /* 0x000fe40000000000 */
[----:B------:R-:W-:Y:S02]  /*8650*/  VIADD R20, R8, 0xa54ff53a ;  /* 0xa54ff53a08147836 */ /* 0x000fe40000000000 */
[----:B------:R-:W-:Y:S01]  /*8660*/  IMAD.MOV.U32 R8, RZ, RZ, RZ ;  /* 0x000000ffff087224 */ /* 0x000fe200078e00ff */
[----:B------:R0:W-:Y:S04]  /*8670*/  STL.128 [R1+0x3b0], R16 ;  /* 0x0003b01001007387 */ /* 0x0001e80000100c00 */
[----:B------:R0:W-:Y:S02]  /*8680*/  STL.128 [R1+0x3c0], R20 ;  /* 0x0003c01401007387 */ /* 0x0001e40000100c00 */
.L_x_44:
[----:B------:R-:W-:-:S06]  /*8690*/  IMAD.IADD R13, R1, 0x1, R8 ;  /* 0x00000001010d7824 */ /* 0x000fcc00078e0208 */
[----:B------:R-:W2:Y:S01]  /*86a0*/  LDL.U8 R13, [R13+0x3b0] ;  /* 0x0003b0000d0d7983 */ /* 0x000ea20000100000 */
[----:B------:R-:W2:Y:S02]  /*86b0*/  LDC.U8 R14, c[0x3][R8] ;  /* 0x00c00000080e7b82 */ /* 0x000ea40000000000 */
[----:B--2---:R-:W-:-:S13]  /*86c0*/  ISETP.GE.U32.AND P0, PT, R13, R14, PT ;  /* 0x0000000e0d00720c */ /* 0x004fda0003f06070 */
[----:B------:R-:W-:Y:S05]  /*86d0*/  @!P0 BRA `(.L_x_43) ;  /* 0x0000000000148947 */ /* 0x000fea0003800000 */
[----:B------:R-:W-:Y:S02]  /*86e0*/  ISETP.LE.U32.AND P1, PT, R13, R14, PT ;  /* 0x0000000e0d00720c */ /* 0x000fe40003f23070 */
[C---:B------:R-:W-:Y:S01]  /*86f0*/  ISETP.GE.U32.AND P0, PT, R8.reuse, 0x1f, PT ;  /* 0x0000001f0800780c */ /* 0x040fe20003f06070 */
[----:B------:R-:W-:-:S12]  /*8700*/  VIADD R8, R8, 0x1 ;  /* 0x0000000108087836 */ /* 0x000fd80000000000 */
[----:B------:R-:W-:Y:S05]  /*8710*/  @!P0 BRA P1, `(.L_x_44) ;  /* 0xfffffffc00dc8947 */ /* 0x000fea000083ffff */
[----:B------:R-:W-:Y:S05]  /*8720*/  BRA `(.L_x_45) ;  /* 0x0000000400c47947 */ /* 0x000fea0003800000 */
.L_x_43:
[----:B------:R-:W1:Y:S08]  /*8730*/  LDC R13, c[0x3][0x4c] ;  /* 0x00c01300ff0d7b82 */ /* 0x000e700000000800 */
[----:B0-----:R-:W0:Y:S01]  /*8740*/  LDC.64 R16, c[0x4][RZ] ;  /* 0x01000000ff107b82 */ /* 0x001e220000000a00 */
[----:B-1----:R-:W-:Y:S01]  /*8750*/  ISETP.GE.AND P0, PT, R13, 0x1, PT ;  /* 0x000000010d00780c */ /* 0x002fe20003f06270 */
[----:B0-----:R1:W5:-:S12]  /*8760*/  ATOMG.E.EXCH.STRONG.GPU PT, RZ, desc[UR12][R16.64], R15 ;  /* 0x8000000f10ff79a8 */ /* 0x001358000c1ef10c */
[----:B------:R-:W-:Y:S05]  /*8770*/  @!P0 BRA `(.L_x_45) ;  /* 0x0000000400b08947 */ /* 0x000fea0003800000 */
[----:B------:R-:W0:Y:S01]  /*8780*/  LDCU UR5, c[0x3][0x4c] ;  /* 0x00c00980ff0577ac */ /* 0x000e220008000800 */
[----:B------:R-:W-:Y:S01]  /*8790*/  ISETP.GE.U32.AND P0, PT, R13, 0x10, PT ;  /* 0x000000100d00780c */ /* 0x000fe20003f06070 */
[----:B------:R-:W-:Y:S01]  /*87a0*/  IMAD.MOV.U32 R8, RZ, RZ, RZ ;  /* 0x000000ffff087224 */ /* 0x000fe200078e00ff */
[----:B0-----:R-:W-:-:S04]  /*87b0*/  ULOP3.LUT UR6, UR5, 0xf, URZ, 0xc0, !UPT ;  /* 0x0000000f05067892 */ /* 0x001fc8000f8ec0ff */
[----:B------:R-:W-:-:S07]  /*87c0*/  UISETP.NE.AND UP1, UPT, UR6, URZ, UPT ;  /* 0x000000ff0600728c */ /* 0x000fce000bf25270 */
[----:B------:R-:W-:Y:S05]  /*87d0*/  @!P0 BRA `(.L_x_46) ;  /* 0x0000000000ac8947 */ /* 0x000fea0003800000 */
[----:B------:R-:W-:Y:S01]  /*87e0*/  IMAD.MOV.U32 R8, RZ, RZ, RZ ;  /* 0x000000ffff087224 */ /* 0x000fe200078e00ff */
[----:B------:R-:W0:Y:S01]  /*87f0*/  LDCU.64 UR8, c[0x0][0x398] ;  /* 0x00007300ff0877ac */ /* 0x000e220008000a00 */
[----:B------:R-:W-:-:S05]  /*8800*/  UMOV UR4, URZ ;  /* 0x000000ff00047c82 */ /* 0x000fca0008000000 */
.L_x_47:
[----:B-12---:R-:W-:-:S06]  /*8810*/  IMAD.IADD R16, R1, 0x1, R8 ;  /* 0x0000000101107824 */ /* 0x006fcc00078e0208 */
[----:B------:R-:W2:Y:S01]  /*8820*/  LDL.128 R16, [R16+0x2c0] ;  /* 0x0002c00010107983 */ /* 0x000ea20000100c00 */
[C---:B0-----:R-:W-:Y:S01]  /*8830*/  IADD3 R14, P0, PT, R8.reuse, UR8, RZ ;  /* 0x00000008080e7c10 */ /* 0x041fe2000ff1e0ff */
[----:B------:R-:W-:Y:S01]  /*8840*/  UIADD3 UR4, UPT, UPT, UR4, 0x10, URZ ;  /* 0x0000001004047890 */ /* 0x000fe2000fffe0ff */
[----:B------:R-:W-:-:S03]  /*8850*/  VIADD R8, R8, 0x10 ;  /* 0x0000001008087836 */ /* 0x000fc60000000000 */
[----:B------:R-:W-:Y:S01]  /*8860*/  IMAD.X R15, RZ, RZ, UR9, P0 ;  /* 0x00000009ff0f7e24 */ /* 0x000fe200080e06ff */
[----:B------:R-:W-:Y:S01]  /*8870*/  UISETP.NE.AND UP0, UPT, UR4, UR14, UPT ;  /* 0x0000000e0400728c */ /* 0x000fe2000bf05270 */
[C---:B--2---:R-:W-:Y:S02]  /*8880*/  PRMT R25, R18.reuse, 0x7773, RZ ;  /* 0x0000777312197816 */ /* 0x044fe400000000ff */
[C---:B------:R-:W-:Y:S02]  /*8890*/  PRMT R27, R18.reuse, 0x7772, RZ ;  /* 0x00007772121b7816 */ /* 0x040fe400000000ff */
[C---:B------:R-:W-:Y:S01]  /*88a0*/  PRMT R29, R18.reuse, 0x7771, RZ ;  /* 0x00007771121d7816 */ /* 0x040fe200000000ff */
[----:B------:R2:W-:Y:S01]  /*88b0*/  STG.E.U8 desc[UR12][R14.64+0xb], R25 ;  /* 0x00000b190e007986 */ /* 0x0005e2000c10110c */
[----:B------:R-:W-:Y:S02]  /*88c0*/  PRMT R31, R18, 0x7770, RZ ;  /* 0x00007770121f7816 */ /* 0x000fe400000000ff */
[C---:B------:R-:W-:Y:S01]  /*88d0*/  PRMT R35, R17.reuse, 0x7773, RZ ;  /* 0x0000777311237816 */ /* 0x040fe200000000ff */
[----:B------:R2:W-:Y:S01]  /*88e0*/  STG.E.U8 desc[UR12][R14.64+0xa], R27 ;  /* 0x00000a1b0e007986 */ /* 0x0005e2000c10110c */
[----:B------:R-:W-:-:S02]  /*88f0*/  PRMT R37, R17, 0x7772, RZ ;  /* 0x0000777211257816 */ /* 0x000fc400000000ff */
[C---:B------:R-:W-:Y:S01]  /*8900*/  PRMT R39, R17.reuse, 0x7771, RZ ;  /* 0x0000777111277816 */ /* 0x040fe200000000ff */
[----:B------:R2:W-:Y:S01]  /*8910*/  STG.E.U8 desc[UR12][R14.64+0x8], R31 ;  /* 0x0000081f0e007986 */ /* 0x0005e2000c10110c */
[----:B------:R-:W-:Y:S02]  /*8920*/  PRMT R41, R17, 0x7770, RZ ;  /* 0x0000777011297816 */ /* 0x000fe400000000ff */
[C---:B------:R-:W-:Y:S01]  /*8930*/  PRMT R43, R16.reuse, 0x7773, RZ ;  /* 0x00007773102b7816 */ /* 0x040fe200000000ff */
[----:B------:R2:W-:Y:S01]  /*8940*/  STG.E.U8 desc[UR12][R14.64+0x9], R29 ;  /* 0x0000091d0e007986 */ /* 0x0005e2000c10110c */
[C---:B------:R-:W-:Y:S02]  /*8950*/  PRMT R45, R16.reuse, 0x7772, RZ ;  /* 0x00007772102d7816 */ /* 0x040fe400000000ff */
[----:B------:R-:W-:Y:S01]  /*8960*/  PRMT R18, R16, 0x7771, RZ ;  /* 0x0000777110127816 */ /* 0x000fe200000000ff */
[----:B------:R2:W-:Y:S01]  /*8970*/  STG.E.U8 desc[UR12][R14.64+0x7], R35 ;  /* 0x000007230e007986 */ /* 0x0005e2000c10110c */
[----:B------:R-:W-:-:S02]  /*8980*/  PRMT R21, R19, 0x7772, RZ ;  /* 0x0000777213157816 */ /* 0x000fc400000000ff */
[C---:B------:R-:W-:Y:S01]  /*8990*/  PRMT R23, R19.reuse, 0x7771, RZ ;  /* 0x0000777113177816 */ /* 0x040fe200000000ff */
[----:B------:R2:W-:Y:S01]  /*89a0*/  STG.E.U8 desc[UR12][R14.64+0x6], R37 ;  /* 0x000006250e007986 */ /* 0x0005e2000c10110c */
[C---:B------:R-:W-:Y:S02]  /*89b0*/  PRMT R17, R19.reuse, 0x7773, RZ ;  /* 0x0000777313117816 */ /* 0x040fe400000000ff */
[----:B------:R-:W-:Y:S01]  /*89c0*/  PRMT R16, R16, 0x7770, RZ ;  /* 0x0000777010107816 */ /* 0x000fe200000000ff */
[----:B------:R2:W-:Y:S01]  /*89d0*/  STG.E.U8 desc[UR12][R14.64+0x4], R41 ;  /* 0x000004290e007986 */ /* 0x0005e2000c10110c */
[----:B------:R-:W-:-:S03]  /*89e0*/  PRMT R19, R19, 0x7770, RZ ;  /* 0x0000777013137816 */ /* 0x000fc600000000ff */
[----:B------:R2:W-:Y:S04]  /*89f0*/  STG.E.U8 desc[UR12][R14.64+0x5], R39 ;  /* 0x000005270e007986 */ /* 0x0005e8000c10110c */
[----:B------:R2:W-:Y:S04]  /*8a00*/  STG.E.U8 desc[UR12][R14.64+0x3], R43 ;  /* 0x0000032b0e007986 */ /* 0x0005e8000c10110c */
[----:B------:R2:W-:Y:S04]  /*8a10*/  STG.E.U8 desc[UR12][R14.64+0x2], R45 ;  /* 0x0000022d0e007986 */ /* 0x0005e8000c10110c */
[----:B------:R2:W-:Y:S04]  /*8a20*/  STG.E.U8 desc[UR12][R14.64], R16 ;  /* 0x000000100e007986 */ /* 0x0005e8000c10110c */
[----:B------:R2:W-:Y:S04]  /*8a30*/  STG.E.U8 desc[UR12][R14.64+0x1], R18 ;  /* 0x000001120e007986 */ /* 0x0005e8000c10110c */
[----:B------:R2:W-:Y:S04]  /*8a40*/  STG.E.U8 desc[UR12][R14.64+0xe], R21 ;  /* 0x00000e150e007986 */ /* 0x0005e8000c10110c */
[----:B------:R2:W-:Y:S04]  /*8a50*/  STG.E.U8 desc[UR12][R14.64+0xd], R23 ;  /* 0x00000d170e007986 */ /* 0x0005e8000c10110c */
[----:B------:R2:W-:Y:S04]  /*8a60*/  STG.E.U8 desc[UR12][R14.64+0xc], R19 ;  /* 0x00000c130e007986 */ /* 0x0005e8000c10110c */
[----:B------:R2:W-:Y:S01]  /*8a70*/  STG.E.U8 desc[UR12][R14.64+0xf], R17 ;  /* 0x00000f110e007986 */ /* 0x0005e2000c10110c */
[----:B------:R-:W-:Y:S05]  /*8a80*/  BRA.U UP0, `(.L_x_47) ;  /* 0xfffffffd00607547 */ /* 0x000fea000b83ffff */
.L_x_46:
[----:B------:R-:W-:Y:S05]  /*8a90*/  BRA.U !UP1, `(.L_x_45) ;  /* 0x0000000109e87547 */ /* 0x000fea000b800000 */
[----:B------:R-:W-:Y:S02]  /*8aa0*/  UIADD3 UR4, UPT, UPT, UR6, -0x1, URZ ;  /* 0xffffffff06047890 */ /* 0x000fe4000fffe0ff */
[----:B------:R-:W-:Y:S02]  /*8ab0*/  ULOP3.LUT UR5, UR5, 0x7, URZ, 0xc0, !UPT ;  /* 0x0000000705057892 */ /* 0x000fe4000f8ec0ff */
[----:B------:R-:W-:Y:S02]  /*8ac0*/  UISETP.GE.U32.AND UP0, UPT, UR4, 0x7, UPT ;  /* 0x000000070400788c */ /* 0x000fe4000bf06070 */
[----:B------:R-:W-:-:S07]  /*8ad0*/  UISETP.NE.AND UP1, UPT, UR5, URZ, UPT ;  /* 0x000000ff0500728c */ /* 0x000fce000bf25270 */
[----:B------:R-:W-:Y:S05]  /*8ae0*/  BRA.U !UP0, `(.L_x_48) ;  /* 0x0000000108547547 */ /* 0x000fea000b800000 */
[----:B-12---:R-:W-:Y:S01]  /*8af0*/  IMAD.IADD R16, R1, 0x1, R8 ;  /* 0x0000000101107824 */ /* 0x006fe200078e0208 */
[----:B------:R-:W0:Y:S04]  /*8b00*/  LDCU.64 UR6, c[0x0][0x398] ;  /* 0x00007300ff0677ac */ /* 0x000e280008000a00 */
[----:B------:R-:W2:Y:S04]  /*8b10*/  LDL.U8 R17, [R16+0x2c0] ;  /* 0x0002c00010117983 */ /* 0x000ea80000100000 */
[----:B------:R-:W3:Y:S04]  /*8b20*/  LDL.U8 R19, [R16+0x2c1] ;  /* 0x0002c10010137983 */ /* 0x000ee80000100000 */
[----:B------:R-:W4:Y:S04]  /*8b30*/  LDL.U8 R21, [R16+0x2c2] ;  /* 0x0002c20010157983 */ /* 0x000f280000100000 */
[----:B------:R-:W4:Y:S04]  /*8b40*/  LDL.U8 R23, [R16+0x2c3] ;  /* 0x0002c30010177983 */ /* 0x000f280000100000 */
[----:B------:R-:W4:Y:S04]  /*8b50*/  LDL.U8 R25, [R16+0x2c4] ;  /* 0x0002c40010197983 */ /* 0x000f280000100000 */
[----:B------:R-:W4:Y:S04]  /*8b60*/  LDL.U8 R27, [R16+0x2c5] ;  /* 0x0002c500101b7983 */ /* 0x000f280000100000 */
[----:B------:R-:W4:Y:S04]  /*8b70*/  LDL.U8 R29, [R16+0x2c6] ;  /* 0x0002c600101d7983 */ /* 0x000f280000100000 */
[----:B------:R-:W4:Y:S01]  /*8b80*/  LDL.U8 R31, [R16+0x2c7] ;  /* 0x0002c700101f7983 */ /* 0x000f220000100000 */
[C---:B0-----:R-:W-:Y:S01]  /*8b90*/  IADD3 R14, P0, PT, R8.reuse, UR6, RZ ;  /* 0x00000006080e7c10 */ /* 0x041fe2000ff1e0ff */
[----:B------:R-:W-:-:S04]  /*8ba0*/  VIADD R8, R8, 0x8 ;  /* 0x0000000808087836 */ /* 0x000fc80000000000 */
[----:B------:R-:W-:-:S05]  /*8bb0*/  IMAD.X R15, RZ, RZ, UR7, P0 ;  /* 0x00000007ff0f7e24 */ /* 0x000fca00080e06ff */
[----:B--2---:R0:W-:Y:S04]  /*8bc0*/  STG.E.U8 desc[UR12][R14.64], R17 ;  /* 0x000000110e007986 */ /* 0x0041e8000c10110c */
[----:B---3--:R0:W-:Y:S04]  /*8bd0*/  STG.E.U8 desc[UR12][R14.64+0x1], R19 ;  /* 0x000001130e007986 */ /* 0x0081e8000c10110c */
[----:B----4-:R0:W-:Y:S04]  /*8be0*/  STG.E.U8 desc[UR12][R14.64+0x2], R21 ;  /* 0x000002150e007986 */ /* 0x0101e8000c10110c */
[----:B------:R0:W-:Y:S04]  /*8bf0*/  STG.E.U8 desc[UR12][R14.64+0x3], R23 ;  /* 0x000003170e007986 */ /* 0x0001e8000c10110c */
[----:B------:R0:W-:Y:S04]  /*8c00*/  STG.E.U8 desc[UR12][R14.64+0x4], R25 ;  /* 0x000004190e007986 */ /* 0x0001e8000c10110c */
[----:B------:R0:W-:Y:S04]  /*8c10*/  STG.E.U8 desc[UR12][R14.64+0x5], R27 ;  /* 0x0000051b0e007986 */ /* 0x0001e8000c10110c */
[----:B------:R0:W-:Y:S04]  /*8c20*/  STG.E.U8 desc[UR12][R14.64+0x6], R29 ;  /* 0x0000061d0e007986 */ /* 0x0001e8000c10110c */
[----:B------:R0:W-:Y:S02]  /*8c30*/  STG.E.U8 desc[UR12][R14.64+0x7], R31 ;  /* 0x0000071f0e007986 */ /* 0x0001e4000c10110c */
.L_x_48:
[----:B------:R-:W-:Y:S05]  /*8c40*/  BRA.U !UP1, `(.L_x_45) ;  /* 0x00000001097c7547 */ /* 0x000fea000b800000 */
[----:B------:R-:W-:Y:S01]  /*8c50*/  UIADD3 UR4, UPT, UPT, UR5, -0x1, URZ ;  /* 0xffffffff05047890 */ /* 0x000fe2000fffe0ff */
[----:B------:R-:W-:-:S03]  /*8c60*/  LOP3.LUT P0, R13, R13, 0x3, RZ, 0xc0, !PT ;  /* 0x000000030d0d7812 */ /* 0x000fc6000780c0ff */
[----:B------:R-:W-:-:S09]  /*8c70*/  UISETP.GE.U32.AND UP0, UPT, UR4, 0x3, UPT ;  /* 0x000000030400788c */ /* 0x000fd2000bf06070 */
[----:B------:R-:W-:Y:S05]  /*8c80*/  BRA.U !UP0, `(.L_x_49) ;  /* 0x0000000108347547 */ /* 0x000fea000b800000 */
[----:B-12---:R-:W-:Y:S01]  /*8c90*/  IMAD.IADD R16, R1, 0x1, R8 ;  /* 0x0000000101107824 */ /* 0x006fe200078e0208 */
[----:B------:R-:W1:Y:S04]  /*8ca0*/  LDCU.64 UR4, c[0x0][0x398] ;  /* 0x00007300ff0477ac */ /* 0x000e680008000a00 */
[----:B0-----:R-:W2:Y:S04]  /*8cb0*/  LDL.U8 R17, [R16+0x2c0] ;  /* 0x0002c00010117983 */ /* 0x001ea80000100000 */
[----:B------:R-:W3:Y:S04]  /*8cc0*/  LDL.U8 R19, [R16+0x2c1] ;  /* 0x0002c10010137983 */ /* 0x000ee80000100000 */
[----:B------:R-:W4:Y:S04]  /*8cd0*/  LDL.U8 R21, [R16+0x2c2] ;  /* 0x0002c20010157983 */ /* 0x000f280000100000 */
[----:B------:R-:W4:Y:S01]  /*8ce0*/  LDL.U8 R23, [R16+0x2c3] ;  /* 0x0002c30010177983 */ /* 0x000f220000100000 */
[C---:B-1----:R-:W-:Y:S01]  /*8cf0*/  IADD3 R14, P1, PT, R8.reuse, UR4, RZ ;  /* 0x00000004080e7c10 */ /* 0x042fe2000ff3e0ff */
[----:B------:R-:W-:-:S04]  /*8d00*/  VIADD R8, R8, 0x4 ;  /* 0x0000000408087836 */ /* 0x000fc80000000000 */
[----:B------:R-:W-:-:S05]  /*8d10*/  IMAD.X R15, RZ, RZ, UR5, P1 ;  /* 0x00000005ff0f7e24 */ /* 0x000fca00088e06ff */
[----:B--2---:R0:W-:Y:S04]  /*8d20*/  STG.E.U8 desc[UR12][R14.64], R17 ;  /* 0x000000110e007986 */ /* 0x0041e8000c10110c */
[----:B---3--:R0:W-:Y:S04]  /*8d30*/  STG.E.U8 desc[UR12][R14.64+0x1], R19 ;  /* 0x000001130e007986 */ /* 0x0081e8000c10110c */
[----:B----4-:R0:W-:Y:S04]  /*8d40*/  STG.E.U8 desc[UR12][R14.64+0x2], R21 ;  /* 0x000002150e007986 */ /* 0x0101e8000c10110c */
[----:B------:R0:W-:Y:S02]  /*8d50*/  STG.E.U8 desc[UR12][R14.64+0x3], R23 ;  /* 0x000003170e007986 */ /* 0x0001e4000c10110c */
.L_x_49:
[----:B------:R-:W-:Y:S05]  /*8d60*/  @!P0 BRA `(.L_x_45) ;  /* 0x0000000000348947 */ /* 0x000fea0003800000 */
[----:B-12---:R-:W-:Y:S01]  /*8d70*/  IMAD.IADD R16, R1, 0x1, R8 ;  /* 0x0000000101107824 */ /* 0x006fe200078e0208 */
[----:B------:R-:W1:Y:S04]  /*8d80*/  LDCU.64 UR4, c[0x0][0x398] ;  /* 0x00007300ff0477ac */ /* 0x000e680008000a00 */
[----:B0-----:R-:W2:Y:S01]  /*8d90*/  LDL.U8 R17, [R16+0x2c0] ;  /* 0x0002c00010117983 */ /* 0x001ea20000100000 */
[----:B-1----:R-:W-:-:S05]  /*8da0*/  IADD3 R14, P0, PT, R8, UR4, RZ ;  /* 0x00000004080e7c10 */ /* 0x002fca000ff1e0ff */
[----:B------:R-:W-:Y:S01]  /*8db0*/  IMAD.X R15, RZ, RZ, UR5, P0 ;  /* 0x00000005ff0f7e24 */ /* 0x000fe200080e06ff */
[----:B------:R-:W-:-:S04]  /*8dc0*/  ISETP.NE.AND P0, PT, R13, 0x1, PT ;  /* 0x000000010d00780c */ /* 0x000fc80003f05270 */
[----:B--2---:R3:W-:Y:S09]  /*8dd0*/  STG.E.U8 desc[UR12][R14.64], R17 ;  /* 0x000000110e007986 */ /* 0x0047f2000c10110c */
[----:B------:R-:W-:Y:S05]  /*8de0*/  @!P0 BRA `(.L_x_45) ;  /* 0x0000000000148947 */ /* 0x000fea0003800000 */
[----:B------:R-:W-:Y:S02]  /*8df0*/  ISETP.NE.AND P0, PT, R13, 0x2, PT ;  /* 0x000000020d00780c */ /* 0x000fe40003f05270 */
[----:B------:R-:W2:Y:S11]  /*8e00*/  LDL.U8 R13, [R16+0x2c1] ;  /* 0x0002c100100d7983 */ /* 0x000eb60000100000 */
[----:B---3--:R-:W3:Y:S04]  /*8e10*/  @P0 LDL.U8 R17, [R16+0x2c2] ;  /* 0x0002c20010110983 */ /* 0x008ee80000100000 */
[----:B--2---:R4:W-:Y:S04]  /*8e20*/  STG.E.U8 desc[UR12][R14.64+0x1], R13 ;  /* 0x0000010d0e007986 */ /* 0x0049e8000c10110c */
[----:B---3--:R4:W-:Y:S02]  /*8e30*/  @P0 STG.E.U8 desc[UR12][R14.64+0x2], R17 ;  /* 0x000002110e000986 */ /* 0x0089e4000c10110c */
.L_x_45:
[----:B------:R-:W-:Y:S05]  /*8e40*/  BSYNC.RECONVERGENT B0 ;  /* 0x0000000000007941 */ /* 0x000fea0003800200 */
.L_x_42:
[----:B01234-:R-:W0:Y:S02]  /*8e50*/  LDC.64 R14, c[0x4][RZ] ;  /* 0x01000000ff0e7b82 */ /* 0x01fe240000000a00 */
[----:B0-----:R-:W2:Y:S01]  /*8e60*/  LDG.E R14, desc[UR12][R14.64] ;  /* 0x0000000c0e0e7981 */ /* 0x001ea2000c1e1900 */
[C---:B------:R-:W-:Y:S01]  /*8e70*/  ISETP.LT.U32.AND P2, PT, R0.reuse, 0x199a, PT ;  /* 0x0000199a0000780c */ /* 0x040fe20003f41070 */
[----:B------:R-:W-:Y:S01]  /*8e80*/  VIADD R0, R0, 0x1 ;  /* 0x0000000100007836 */ /* 0x000fe20000000000 */
[----:B--2---:R-:W-:-:S04]  /*8e90*/  ISETP.NE.AND P1, PT, R14, -0x1, PT ;  /* 0xffffffff0e00780c */ /* 0x004fc80003f25270 */
[----:B------:R-:W-:-:S09]  /*8ea0*/  PLOP3.LUT P0, PT, P1, PT, PT, 0x8, 0x80 ;  /* 0x000000000080781c */ /* 0x000fd20000f0e170 */
[----:B------:R-:W-:Y:S05]  /*8eb0*/  @!P1 BRA P2, `(.L_x_50) ;  /* 0xffffffd800089947 */ /* 0x000fea000103ffff */
.L_x_35:
[C---:B------:R-:W-:Y:S01]  /*8ec0*/  ISETP.LT.U32.AND P1, PT, R32.reuse, 0x8, PT ;  /* 0x000000082000780c */ /* 0x040fe20003f21070 */
[----:B------:R-:W-:-:S12]  /*8ed0*/  VIADD R32, R32, 0x1 ;  /* 0x0000000120207836 */ /* 0x000fd80000000000 */
[----:B------:R-:W-:Y:S05]  /*8ee0*/  @P0 BRA P1, `(.L_x_51) ;  /* 0xffffff7000980947 */ /* 0x000fea000083ffff */
[----:B------:R-:W-:Y:S05]  /*8ef0*/  EXIT ;  /* 0x000000000000794d */ /* 0x000fea0003800000 */
.L_x_52:
[----:B------:R-:W-:-:S00]  /*8f00*/  BRA `(.L_x_52) ;  /* 0xfffffffc00fc7947 */ /* 0x000fc0000383ffff */
[----:B------:R-:W-:-:S00]  /*8f10*/  NOP ;  /* 0x0000000000007918 */ /* 0x000fc00000000000 */
        /* <DEDUP_REMOVED lines=14> */
.L_x_53:


//--------------------- .nv.shared.reserved.0     --------------------------
	.section	.nv.shared.reserved.0,"aw",@nobits
	.weak		__nv_reservedSMEM_offset_0_alias
	.size		__nv_reservedSMEM_offset_0_alias, 0, 64
	.other		__nv_reservedSMEM_offset_0_alias,@"STO_CUDA_RESERVED_SHARED STV_DEFAULT"
__nv_reservedSMEM_offset_0_alias:
	.zero		0
	.zero		64


//--------------------- .nv.global                --------------------------
	.section	.nv.global,"aw",@nobits
	.align	4
.nv.global:
	.type		result_nonce,@object
	.size		result_nonce,(.L_9 - result_nonce)
result_nonce:
	.zero		4
.L_9:


//--------------------- .nv.constant0._Z11mine_kernelPhS_S_S_ --------------------------
	.section	.nv.constant0._Z11mine_kernelPhS_S_S_,"a",@progbits
	.sectionflags	@""
	.align	4
.nv.constant0._Z11mine_kernelPhS_S_S_:
	.zero		928


//--------------------- SYMBOLS --------------------------

	.type		.nv.reservedSmem.offset0,@object
	.size		.nv.reservedSmem.offset0,0x4
